	.headerflags	@"EF_CUDA_TEXMODE_UNIFIED EF_CUDA_64BIT_ADDRESS EF_CUDA_SM89 EF_CUDA_VIRTUAL_SM(EF_CUDA_SM89)"
	.elftype	@"ET_EXEC"


//--------------------- .nv.info                  --------------------------
	.section	.nv.info,"",@"SHT_CUDA_INFO"
	.align	4


	//----- nvinfo : EIATTR_REGCOUNT
	.align		4
        /*0000*/ 	.byte	0x04, 0x2f
        /*0002*/ 	.short	(.L_1 - .L_0)
	.align		4
.L_0:
        /*0004*/ 	.word	index@(triton__0d1d2d3d456de7)
        /*0008*/ 	.word	0x00000040


	//----- nvinfo : EIATTR_MAX_STACK_SIZE
	.align		4
.L_1:
        /*000c*/ 	.byte	0x04, 0x23
        /*000e*/ 	.short	(.L_3 - .L_2)
	.align		4
.L_2:
        /*0010*/ 	.word	index@(triton__0d1d2d3d456de7)
        /*0014*/ 	.word	0x00000000


	//----- nvinfo : EIATTR_MIN_STACK_SIZE
	.align		4
.L_3:
        /*0018*/ 	.byte	0x04, 0x12
        /*001a*/ 	.short	(.L_5 - .L_4)
	.align		4
.L_4:
        /*001c*/ 	.word	index@(triton__0d1d2d3d456de7)
        /*0020*/ 	.word	0x00000000


	//----- nvinfo : EIATTR_FRAME_SIZE
	.align		4
.L_5:
        /*0024*/ 	.byte	0x04, 0x11
        /*0026*/ 	.short	(.L_7 - .L_6)
	.align		4
.L_6:
        /*0028*/ 	.word	index@(triton__0d1d2d3d456de7)
        /*002c*/ 	.word	0x00000000
.L_7:


//--------------------- .nv.info.triton__0d1d2d3d456de7 --------------------------
	.section	.nv.info.triton__0d1d2d3d456de7,"",@"SHT_CUDA_INFO"
	.align	4


	//----- nvinfo : EIATTR_CUDA_API_VERSION
	.align		4
        /*0000*/ 	.byte	0x04, 0x37
        /*0002*/ 	.short	(.L_9 - .L_8)
.L_8:
        /*0004*/ 	.word	0x0000007b


	//----- nvinfo : EIATTR_PARAM_CBANK
	.align		4
.L_9:
        /*0008*/ 	.byte	0x04, 0x0a
        /*000a*/ 	.short	(.L_11 - .L_10)
	.align		4
.L_10:
        /*000c*/ 	.word	index@(.nv.constant0.triton__0d1d2d3d456de7)
        /*0010*/ 	.short	0x0160
        /*0012*/ 	.short	0x0030


	//----- nvinfo : EIATTR_CBANK_PARAM_SIZE
	.align		4
.L_11:
        /*0014*/ 	.byte	0x03, 0x19
        /*0016*/ 	.short	0x0030


	//----- nvinfo : EIATTR_KPARAM_INFO
	.align		4
        /*0018*/ 	.byte	0x04, 0x17
        /*001a*/ 	.short	(.L_13 - .L_12)
.L_12:
        /*001c*/ 	.word	0x00000000
        /*0020*/ 	.short	0x0007
        /*0022*/ 	.short	0x002c
        /*0024*/ 	.byte	0x00, 0xf0, 0x11, 0x00


	//----- nvinfo : EIATTR_KPARAM_INFO
	.align		4
.L_13:
        /*0028*/ 	.byte	0x04, 0x17
        /*002a*/ 	.short	(.L_15 - .L_14)
.L_14:
        /*002c*/ 	.word	0x00000000
        /*0030*/ 	.short	0x0006
        /*0032*/ 	.short	0x0028
        /*0034*/ 	.byte	0x00, 0xf0, 0x11, 0x00


	//----- nvinfo : EIATTR_KPARAM_INFO
	.align		4
.L_15:
        /*0038*/ 	.byte	0x04, 0x17
        /*003a*/ 	.short	(.L_17 - .L_16)
.L_16:
        /*003c*/ 	.word	0x00000000
        /*0040*/ 	.short	0x0005
        /*0042*/ 	.short	0x0024
        /*0044*/ 	.byte	0x00, 0xf0, 0x11, 0x00


	//----- nvinfo : EIATTR_KPARAM_INFO
	.align		4
.L_17:
        /*0048*/ 	.byte	0x04, 0x17
        /*004a*/ 	.short	(.L_19 - .L_18)
.L_18:
        /*004c*/ 	.word	0x00000000
        /*0050*/ 	.short	0x0004
        /*0052*/ 	.short	0x0020
        /*0054*/ 	.byte	0x00, 0xf0, 0x11, 0x00


	//----- nvinfo : EIATTR_KPARAM_INFO
	.align		4
.L_19:
        /*0058*/ 	.byte	0x04, 0x17
        /*005a*/ 	.short	(.L_21 - .L_20)
.L_20:
        /*005c*/ 	.word	0x00000000
        /*0060*/ 	.short	0x0003
        /*0062*/ 	.short	0x0018
        /*0064*/ 	.byte	0x00, 0xf0, 0x21, 0x00


	//----- nvinfo : EIATTR_KPARAM_INFO
	.align		4
.L_21:
        /*0068*/ 	.byte	0x04, 0x17
        /*006a*/ 	.short	(.L_23 - .L_22)
.L_22:
        /*006c*/ 	.word	0x00000000
        /*0070*/ 	.short	0x0002
        /*0072*/ 	.short	0x0010
        /*0074*/ 	.byte	0x00, 0xf0, 0x21, 0x00


	//----- nvinfo : EIATTR_KPARAM_INFO
	.align		4
.L_23:
        /*0078*/ 	.byte	0x04, 0x17
        /*007a*/ 	.short	(.L_25 - .L_24)
.L_24:
        /*007c*/ 	.word	0x00000000
        /*0080*/ 	.short	0x0001
        /*0082*/ 	.short	0x0008
        /*0084*/ 	.byte	0x00, 0xf0, 0x21, 0x00


	//----- nvinfo : EIATTR_KPARAM_INFO
	.align		4
.L_25:
        /*0088*/ 	.byte	0x04, 0x17
        /*008a*/ 	.short	(.L_27 - .L_26)
.L_26:
        /*008c*/ 	.word	0x00000000
        /*0090*/ 	.short	0x0000
        /*0092*/ 	.short	0x0000
        /*0094*/ 	.byte	0x00, 0xf0, 0x21, 0x00


	//----- nvinfo : EIATTR_MAXREG_COUNT
	.align		4
.L_27:
        /*0098*/ 	.byte	0x03, 0x1b
        /*009a*/ 	.short	0x00ff


	//----- nvinfo : EIATTR_EXIT_INSTR_OFFSETS
	.align		4
        /*009c*/ 	.byte	0x04, 0x1c
        /*009e*/ 	.short	(.L_29 - .L_28)


	//   ....[0]....
.L_28:
        /*00a0*/ 	.word	0x00001d10


	//   ....[1]....
        /*00a4*/ 	.word	0x00001d40


	//----- nvinfo : EIATTR_CTAIDZ_USED
	.align		4
.L_29:
        /*00a8*/ 	.byte	0x01, 0x04
	.zero		2


	//----- nvinfo : EIATTR_MAX_THREADS
	.align		4
        /*00ac*/ 	.byte	0x04, 0x05
        /*00ae*/ 	.short	(.L_31 - .L_30)
.L_30:
        /*00b0*/ 	.word	0x00000100
        /*00b4*/ 	.word	0x00000001
        /*00b8*/ 	.word	0x00000001
.L_31:


//--------------------- .nv.rel.action            --------------------------
	.section	.nv.rel.action,"",@"SHT_CUDA_RELOCINFO"
	.align	8
	.sectionentsize	8
        /*0000*/ 	.byte	0x73, 0x00, 0x00, 0x00, 0x00, 0x00, 0x00, 0x00, 0x00, 0x00, 0x00, 0x11, 0x25, 0x00, 0x05, 0x36


//--------------------- .nv.constant0.triton__0d1d2d3d456de7 --------------------------
	.section	.nv.constant0.triton__0d1d2d3d456de7,"a",@progbits
	.align	4
.nv.constant0.triton__0d1d2d3d456de7:
	.zero		400


//--------------------- .text.triton__0d1d2d3d456de7 --------------------------
	.section	.text.triton__0d1d2d3d456de7,"ax",@progbits
	.sectionflags	@"SHF_BARRIERS=1"
	.sectioninfo	@"SHI_REGISTERS=64"
	.align	128
        .global         triton__0d1d2d3d456de7
        .type           triton__0d1d2d3d456de7,@function
        .size           triton__0d1d2d3d456de7,(.L_x_1 - triton__0d1d2d3d456de7)
        .other          triton__0d1d2d3d456de7,@"STO_CUDA_ENTRY STV_DEFAULT"
triton__0d1d2d3d456de7:
.text.triton__0d1d2d3d456de7:
[----:B------:R-:W-:-:S02]  /*0000*/  IMAD.MOV.U32 R1, RZ, RZ, c[0x0][0x28] ;  /* 0x00000a00ff017624 */ /* 0x000fc400078e00ff */
[----:B------:R-:W0:Y:S01]  /*0010*/  S2R R3, SR_CTAID.Z ;  /* 0x0000000000037919 */ /* 0x000e220000002700 */
[----:B------:R-:W1:Y:S01]  /*0020*/  S2UR UR4, SR_CTAID.Y ;  /* 0x00000000000479c3 */ /* 0x000e620000002600 */
[----:B------:R-:W-:Y:S01]  /*0030*/  CS2R R8, SRZ ;  /* 0x0000000000087805 */ /* 0x000fe2000001ff00 */
[----:B------:R-:W-:Y:S01]  /*0040*/  CS2R R10, SRZ ;  /* 0x00000000000a7805 */ /* 0x000fe2000001ff00 */
[----:B------:R-:W2:Y:S01]  /*0050*/  S2R R2, SR_TID.X ;  /* 0x0000000000027919 */ /* 0x000ea20000002100 */
[----:B------:R-:W-:-:S03]  /*0060*/  ULDC.64 UR6, c[0x0][0x118] ;  /* 0x0000460000067ab9 */ /* 0x000fc60000000a00 */
[----:B------:R-:W3:Y:S01]  /*0070*/  S2R R17, SR_CTAID.X ;  /* 0x0000000000117919 */ /* 0x000ee20000002500 */
[----:B0-----:R-:W-:Y:S01]  /*0080*/  IADD3 R3, R3, 0x1, RZ ;  /* 0x0000000103037810 */ /* 0x001fe20007ffe0ff */
[----:B--2---:R-:W-:Y:S01]  /*0090*/  IMAD.SHL.U32 R0, R2, 0x8, RZ ;  /* 0x0000000802007824 */ /* 0x004fe200078e00ff */
[----:B------:R-:W-:-:S03]  /*00a0*/  SHF.R.U32.HI R5, RZ, 0x3, R2 ;  /* 0x00000003ff057819 */ /* 0x000fc60000011602 */
[----:B-1----:R-:W-:Y:S01]  /*00b0*/  IMAD R3, R3, UR4, RZ ;  /* 0x0000000403037c24 */ /* 0x002fe2000f8e02ff */
[----:B------:R-:W-:Y:S01]  /*00c0*/  CS2R R12, SRZ ;  /* 0x00000000000c7805 */ /* 0x000fe2000001ff00 */
[----:B---3--:R-:W-:Y:S01]  /*00d0*/  IMAD.SHL.U32 R17, R17, 0x40, RZ ;  /* 0x0000004011117824 */ /* 0x008fe200078e00ff */
[----:B------:R-:W-:Y:S01]  /*00e0*/  LOP3.LUT R4, R0, 0x38, RZ, 0xc0, !PT ;  /* 0x0000003800047812 */ /* 0x000fe200078ec0ff */
[----:B------:R-:W-:Y:S01]  /*00f0*/  IMAD.SHL.U32 R7, R3, 0x40, RZ ;  /* 0x0000004003077824 */ /* 0x000fe200078e00ff */
[----:B------:R-:W-:Y:S01]  /*0100*/  SGXT.U32 R0, R5, 0x5 ;  /* 0x000000050500781a */ /* 0x000fe20000000000 */
[----:B------:R-:W-:Y:S01]  /*0110*/  IMAD.MOV.U32 R5, RZ, RZ, 0x2 ;  /* 0x00000002ff057424 */ /* 0x000fe200078e00ff */
[----:B------:R-:W-:Y:S01]  /*0120*/  CS2R R14, SRZ ;  /* 0x00000000000e7805 */ /* 0x000fe2000001ff00 */
[----:B------:R-:W-:Y:S01]  /*0130*/  PRMT R49, RZ, 0x7610, R49 ;  /* 0x00007610ff317816 */ /* 0x000fe20000000031 */
[----:B------:R-:W-:Y:S01]  /*0140*/  ULDC.64 UR4, c[0x0][0x180] ;  /* 0x0000600000047ab9 */ /* 0x000fe20000000a00 */
[----:B------:R-:W-:-:S02]  /*0150*/  LOP3.LUT R3, R7, R4, RZ, 0xfc, !PT ;  /* 0x0000000407037212 */ /* 0x000fc400078efcff */
[----:B------:R-:W-:Y:S02]  /*0160*/  LOP3.LUT R6, R17, R0, RZ, 0xfc, !PT ;  /* 0x0000000011067212 */ /* 0x000fe400078efcff */
[----:B------:R-:W-:-:S03]  /*0170*/  ISETP.GE.AND P0, PT, R3, 0x1b80, PT ;  /* 0x00001b800300780c */ /* 0x000fc60003f06270 */
[C---:B------:R-:W-:Y:S01]  /*0180*/  IMAD R18, R6.reuse, 0x1b80, R3 ;  /* 0x00001b8006127824 */ /* 0x040fe200078e0203 */
[----:B------:R-:W-:Y:S02]  /*0190*/  ISETP.LT.AND P1, PT, R6, c[0x0][0x18c], !P0 ;  /* 0x0000630006007a0c */ /* 0x000fe40004721270 */
[----:B------:R-:W-:Y:S01]  /*01a0*/  LOP3.LUT R6, R17, 0x20, R0, 0xfe, !PT ;  /* 0x0000002011067812 */ /* 0x000fe200078efe00 */
[----:B------:R-:W-:-:S03]  /*01b0*/  IMAD.WIDE R18, R18, R5, c[0x0][0x160] ;  /* 0x0000580012127625 */ /* 0x000fc600078e0205 */
[C---:B------:R-:W-:Y:S01]  /*01c0*/  ISETP.LT.AND P0, PT, R6.reuse, c[0x0][0x18c], !P0 ;  /* 0x0000630006007a0c */ /* 0x040fe20004701270 */
[----:B------:R-:W-:-:S04]  /*01d0*/  IMAD R20, R6, 0x1b80, R3 ;  /* 0x00001b8006147824 */ /* 0x000fc800078e0203 */
[----:B------:R-:W-:Y:S02]  /*01e0*/  IMAD.WIDE R20, R20, R5, c[0x0][0x160] ;  /* 0x0000580014147625 */ /* 0x000fe400078e0205 */
[----:B------:R0:W2:Y:S06]  /*01f0*/  @P1 LDG.E.EL.128 R8, [R18.64] ;  /* 0x0000000612081981 */ /* 0x0000ac000c2e1d00 */
[----:B------:R1:W3:Y:S01]  /*0200*/  @P0 LDG.E.EL.128 R12, [R20.64] ;  /* 0x00000006140c0981 */ /* 0x0002e2000c2e1d00 */
[----:B------:R-:W-:Y:S02]  /*0210*/  SHF.R.U32.HI R6, RZ, 0x6, R2 ;  /* 0x00000006ff067819 */ /* 0x000fe40000011602 */
[----:B0-----:R-:W-:Y:S01]  /*0220*/  LOP3.LUT R19, R0, 0x20, RZ, 0xfc, !PT ;  /* 0x0000002000137812 */ /* 0x001fe200078efcff */
[----:B------:R-:W-:Y:S01]  /*0230*/  IMAD R0, R4, 0x41, R0 ;  /* 0x0000004104007824 */ /* 0x000fe200078e0200 */
[----:B------:R-:W-:-:S03]  /*0240*/  SGXT.U32 R6, R6, 0x2 ;  /* 0x000000020606781a */ /* 0x000fc60000000000 */
[----:B------:R-:W-:Y:S01]  /*0250*/  IMAD R19, R4, 0x41, R19 ;  /* 0x0000004104137824 */ /* 0x000fe200078e0213 */
[C-C-:B------:R-:W-:Y:S02]  /*0260*/  LOP3.LUT R51, R7.reuse, 0x4, R6.reuse, 0xfe, !PT ;  /* 0x0000000407337812 */ /* 0x140fe400078efe06 */
[----:B------:R-:W-:Y:S01]  /*0270*/  LOP3.LUT R3, R7, R6, RZ, 0xfc, !PT ;  /* 0x0000000607037212 */ /* 0x000fe200078efcff */
[----:B------:R-:W-:Y:S01]  /*0280*/  IMAD.SHL.U32 R36, R19, 0x2, RZ ;  /* 0x0000000213247824 */ /* 0x000fe200078e00ff */
[--C-:B------:R-:W-:Y:S01]  /*0290*/  LOP3.LUT R43, R7, 0xc, R6.reuse, 0xfe, !PT ;  /* 0x0000000c072b7812 */ /* 0x100fe200078efe06 */
[----:B------:R-:W-:Y:S01]  /*02a0*/  IMAD.HI R34, R51, 0x66666667, RZ ;  /* 0x6666666733227827 */ /* 0x000fe200078e02ff */
[C-C-:B------:R-:W-:Y:S02]  /*02b0*/  LOP3.LUT R45, R7.reuse, 0x8, R6.reuse, 0xfe, !PT ;  /* 0x00000008072d7812 */ /* 0x140fe400078efe06 */
[----:B------:R-:W-:Y:S01]  /*02c0*/  LOP3.LUT R39, R7, 0x14, R6, 0xfe, !PT ;  /* 0x0000001407277812 */ /* 0x000fe200078efe06 */
[----:B------:R-:W-:Y:S01]  /*02d0*/  IMAD.HI R28, R3, 0x66666667, RZ ;  /* 0x66666667031c7827 */ /* 0x000fe200078e02ff */
[----:B-1----:R-:W-:-:S02]  /*02e0*/  SHF.R.U32.HI R21, RZ, 0x1f, R34 ;  /* 0x0000001fff157819 */ /* 0x002fc40000011622 */
[----:B------:R-:W-:Y:S01]  /*02f0*/  LOP3.LUT R33, R7, 0x10, R6, 0xfe, !PT ;  /* 0x0000001007217812 */ /* 0x000fe200078efe06 */
[----:B------:R-:W-:Y:S01]  /*0300*/  IMAD.HI R4, R43, 0x66666667, RZ ;  /* 0x666666672b047827 */ /* 0x000fe200078e02ff */
[----:B------:R-:W-:Y:S02]  /*0310*/  SHF.R.U32.HI R23, RZ, 0x1f, R28 ;  /* 0x0000001fff177819 */ /* 0x000fe4000001161c */
[----:B------:R-:W-:Y:S01]  /*0320*/  LOP3.LUT R31, R7, 0x18, R6, 0xfe, !PT ;  /* 0x00000018071f7812 */ /* 0x000fe200078efe06 */
[----:B------:R-:W-:Y:S01]  /*0330*/  IMAD.HI R30, R45, 0x66666667, RZ ;  /* 0x666666672d1e7827 */ /* 0x000fe200078e02ff */
[----:B------:R-:W-:Y:S02]  /*0340*/  LEA.HI.SX32 R34, R34, R21, 0x19 ;  /* 0x0000001522227211 */ /* 0x000fe400078fcaff */
[----:B------:R-:W-:Y:S01]  /*0350*/  LEA.HI.SX32 R28, R28, R23, 0x19 ;  /* 0x000000171c1c7211 */ /* 0x000fe200078fcaff */
[----:B------:R-:W-:Y:S01]  /*0360*/  IMAD.HI R24, R39, 0x66666667, RZ ;  /* 0x6666666727187827 */ /* 0x000fe200078e02ff */
[----:B------:R-:W-:-:S02]  /*0370*/  SHF.R.U32.HI R21, RZ, 0x1f, R4 ;  /* 0x0000001fff157819 */ /* 0x000fc40000011604 */
[----:B------:R-:W-:Y:S01]  /*0380*/  SHF.R.U32.HI R23, RZ, 0x1f, R30 ;  /* 0x0000001fff177819 */ /* 0x000fe2000001161e */
[----:B------:R-:W-:Y:S01]  /*0390*/  IMAD.HI R26, R33, 0x66666667, RZ ;  /* 0x66666667211a7827 */ /* 0x000fe200078e02ff */
[----:B------:R-:W-:Y:S02]  /*03a0*/  LOP3.LUT R35, R7, 0x1c, R6, 0xfe, !PT ;  /* 0x0000001c07237812 */ /* 0x000fe400078efe06 */
[----:B------:R-:W-:Y:S01]  /*03b0*/  SHF.R.U32.HI R25, RZ, 0x1f, R24 ;  /* 0x0000001fff197819 */ /* 0x000fe20000011618 */
[----:B------:R-:W-:Y:S01]  /*03c0*/  IMAD.HI R20, R31, 0x66666667, RZ ;  /* 0x666666671f147827 */ /* 0x000fe200078e02ff */
[----:B------:R-:W-:Y:S02]  /*03d0*/  LEA.HI.SX32 R4, R4, R21, 0x19 ;  /* 0x0000001504047211 */ /* 0x000fe400078fcaff */
[----:B------:R-:W-:Y:S01]  /*03e0*/  LEA.HI.SX32 R30, R30, R23, 0x19 ;  /* 0x000000171e1e7211 */ /* 0x000fe200078fcaff */
[----:B------:R-:W-:Y:S01]  /*03f0*/  IMAD.HI R22, R35, 0x66666667, RZ ;  /* 0x6666666723167827 */ /* 0x000fe200078e02ff */
[----:B------:R-:W-:-:S02]  /*0400*/  LOP3.LUT R21, R7, 0x24, R6, 0xfe, !PT ;  /* 0x0000002407157812 */ /* 0x000fc400078efe06 */
[----:B------:R-:W-:Y:S02]  /*0410*/  SHF.R.U32.HI R23, RZ, 0x1f, R26 ;  /* 0x0000001fff177819 */ /* 0x000fe4000001161a */
[----:B------:R-:W-:Y:S01]  /*0420*/  LOP3.LUT R47, R7, 0x28, R6, 0xfe, !PT ;  /* 0x00000028072f7812 */ /* 0x000fe200078efe06 */
[----:B------:R-:W-:Y:S01]  /*0430*/  IMAD.HI R16, R21, 0x66666667, RZ ;  /* 0x6666666715107827 */ /* 0x000fe200078e02ff */
[----:B------:R-:W-:Y:S02]  /*0440*/  LEA.HI.SX32 R24, R24, R25, 0x19 ;  /* 0x0000001918187211 */ /* 0x000fe400078fcaff */
[----:B------:R-:W-:Y:S01]  /*0450*/  SHF.R.U32.HI R25, RZ, 0x1f, R20 ;  /* 0x0000001fff197819 */ /* 0x000fe20000011614 */
[----:B------:R-:W-:Y:S01]  /*0460*/  IMAD.HI R32, R47, 0x66666667, RZ ;  /* 0x666666672f207827 */ /* 0x000fe200078e02ff */
[----:B------:R-:W-:Y:S02]  /*0470*/  LEA.HI.SX32 R26, R26, R23, 0x19 ;  /* 0x000000171a1a7211 */ /* 0x000fe400078fcaff */
[----:B------:R-:W-:-:S02]  /*0480*/  LOP3.LUT R23, R7, 0x20, R6, 0xfe, !PT ;  /* 0x0000002007177812 */ /* 0x000fc400078efe06 */
[----:B------:R-:W-:Y:S02]  /*0490*/  LEA.HI.SX32 R20, R20, R25, 0x19 ;  /* 0x0000001914147211 */ /* 0x000fe400078fcaff */
[----:B------:R-:W-:Y:S01]  /*04a0*/  SHF.R.U32.HI R25, RZ, 0x1f, R22 ;  /* 0x0000001fff197819 */ /* 0x000fe20000011616 */
[----:B------:R-:W-:Y:S01]  /*04b0*/  IMAD.HI R18, R23, 0x66666667, RZ ;  /* 0x6666666717127827 */ /* 0x000fe200078e02ff */
[----:B------:R-:W-:Y:S02]  /*04c0*/  SHF.R.U32.HI R29, RZ, 0x1f, R16 ;  /* 0x0000001fff1d7819 */ /* 0x000fe40000011610 */
[----:B------:R-:W-:Y:S02]  /*04d0*/  SHF.R.U32.HI R37, RZ, 0x1f, R32 ;  /* 0x0000001fff257819 */ /* 0x000fe40000011620 */
[----:B------:R-:W-:Y:S01]  /*04e0*/  LEA.HI.SX32 R22, R22, R25, 0x19 ;  /* 0x0000001916167211 */ /* 0x000fe200078fcaff */
[----:B------:R-:W-:Y:S01]  /*04f0*/  IMAD.SHL.U32 R25, R0, 0x2, RZ ;  /* 0x0000000200197824 */ /* 0x000fe200078e00ff */
[----:B------:R-:W-:-:S02]  /*0500*/  LEA.HI.SX32 R0, R16, R29, 0x19 ;  /* 0x0000001d10007211 */ /* 0x000fc400078fcaff */
[----:B------:R-:W-:Y:S02]  /*0510*/  LEA.HI.SX32 R16, R32, R37, 0x19 ;  /* 0x0000002520107211 */ /* 0x000fe400078fcaff */
[----:B------:R-:W-:Y:S02]  /*0520*/  ISETP.GE.AND P0, PT, R3, 0x1b80, PT ;  /* 0x00001b800300780c */ /* 0x000fe40003f06270 */
[----:B------:R-:W-:-:S04]  /*0530*/  SHF.R.U32.HI R27, RZ, 0x1f, R18 ;  /* 0x0000001fff1b7819 */ /* 0x000fc80000011612 */
[----:B------:R-:W-:Y:S02]  /*0540*/  LEA.HI.SX32 R18, R18, R27, 0x19 ;  /* 0x0000001b12127211 */ /* 0x000fe400078fcaff */
[----:B------:R-:W-:Y:S01]  /*0550*/  ISETP.GE.AND P2, PT, R43, 0x1b80, PT ;  /* 0x00001b802b00780c */ /* 0x000fe20003f46270 */
[----:B------:R-:W-:Y:S01]  /*0560*/  IMAD R4, R4, -0x140, R43 ;  /* 0xfffffec004047824 */ /* 0x000fe200078e022b */
[----:B------:R-:W-:Y:S02]  /*0570*/  ISETP.GE.AND P1, PT, R45, 0x1b80, PT ;  /* 0x00001b802d00780c */ /* 0x000fe40003f26270 */
[----:B------:R-:W-:Y:S02]  /*0580*/  PRMT R50, RZ, 0x7610, R50 ;  /* 0x00007610ff327816 */ /* 0x000fe40000000032 */
[----:B------:R-:W-:Y:S01]  /*0590*/  ISETP.GE.AND P3, PT, R33, 0x1b80, PT ;  /* 0x00001b802100780c */ /* 0x000fe20003f66270 */
[----:B------:R-:W-:Y:S01]  /*05a0*/  UIMAD UR4, UR5, UR4, URZ ;  /* 0x00000004050472a4 */ /* 0x000fe2000f8e023f */
[----:B------:R-:W-:Y:S01]  /*05b0*/  PRMT R29, RZ, 0x7610, R29 ;  /* 0x00007610ff1d7816 */ /* 0x000fe2000000001d */
[----:B------:R-:W-:Y:S01]  /*05c0*/  IMAD R24, R24, -0x140, R39 ;  /* 0xfffffec018187824 */ /* 0x000fe200078e0227 */
[----:B------:R-:W-:-:S02]  /*05d0*/  PRMT R41, RZ, 0x7610, R41 ;  /* 0x00007610ff297816 */ /* 0x000fc40000000029 */
[----:B------:R-:W-:Y:S01]  /*05e0*/  PRMT R37, RZ, 0x7610, R37 ;  /* 0x00007610ff257816 */ /* 0x000fe20000000025 */
[----:B------:R-:W-:Y:S02]  /*05f0*/  IMAD R0, R0, -0x140, R21 ;  /* 0xfffffec000007824 */ /* 0x000fe400078e0215 */
[----:B------:R-:W-:-:S04]  /*0600*/  IMAD R18, R18, -0x140, R23 ;  /* 0xfffffec012127824 */ /* 0x000fc800078e0217 */
[----:B------:R-:W-:Y:S01]  /*0610*/  IMAD.WIDE R52, R18, R5, c[0x0][0x168] ;  /* 0x00005a0012347625 */ /* 0x000fe200078e0205 */
[----:B------:R-:W-:Y:S02]  /*0620*/  PRMT R18, RZ, 0x7610, R18 ;  /* 0x00007610ff127816 */ /* 0x000fe40000000012 */
[----:B--2---:R-:W-:Y:S01]  /*0630*/  SHF.R.U32.HI R32, RZ, 0x10, R8 ;  /* 0x00000010ff207819 */ /* 0x004fe20000011608 */
[----:B------:R0:W-:Y:S01]  /*0640*/  STS.U16 [R25], R8 ;  /* 0x0000000819007388 */ /* 0x0001e20000000400 */
[----:B------:R-:W-:Y:S02]  /*0650*/  SHF.R.U32.HI R38, RZ, 0x10, R9 ;  /* 0x00000010ff267819 */ /* 0x000fe40000011609 */
[----:B------:R-:W-:Y:S01]  /*0660*/  SHF.R.U32.HI R40, RZ, 0x10, R10 ;  /* 0x00000010ff287819 */ /* 0x000fe2000001160a */
[----:B------:R1:W-:Y:S01]  /*0670*/  STS.U16 [R25+0x208], R10 ;  /* 0x0002080a19007388 */ /* 0x0003e20000000400 */
[----:B------:R-:W-:Y:S02]  /*0680*/  SHF.R.U32.HI R42, RZ, 0x10, R11 ;  /* 0x00000010ff2a7819 */ /* 0x000fe4000001160b */
[----:B---3--:R-:W-:Y:S01]  /*0690*/  SHF.R.U32.HI R19, RZ, 0x10, R12 ;  /* 0x00000010ff137819 */ /* 0x008fe2000001160c */
[----:B------:R2:W-:Y:S01]  /*06a0*/  STS.U16 [R25+0x30c], R11 ;  /* 0x00030c0b19007388 */ /* 0x0005e20000000400 */
[----:B------:R-:W-:Y:S01]  /*06b0*/  SHF.R.U32.HI R27, RZ, 0x10, R13 ;  /* 0x00000010ff1b7819 */ /* 0x000fe2000001160d */
[----:B0-----:R-:W-:-:S02]  /*06c0*/  IMAD R8, R28, -0x140, R3 ;  /* 0xfffffec01c087824 */ /* 0x001fc400078e0203 */
[----:B------:R0:W-:Y:S01]  /*06d0*/  STS.U16 [R25+0x82], R32 ;  /* 0x0000822019007388 */ /* 0x0001e20000000400 */
[----:B-1----:R-:W-:-:S03]  /*06e0*/  SHF.R.U32.HI R10, RZ, 0x10, R14 ;  /* 0x00000010ff0a7819 */ /* 0x002fc6000001160e */
[----:B------:R1:W-:Y:S01]  /*06f0*/  STS.U16 [R25+0x104], R9 ;  /* 0x0001040919007388 */ /* 0x0003e20000000400 */
[----:B--2---:R-:W-:-:S03]  /*0700*/  SHF.R.U32.HI R11, RZ, 0x10, R15 ;  /* 0x00000010ff0b7819 */ /* 0x004fc6000001160f */
[----:B------:R-:W-:Y:S01]  /*0710*/  STS.U16 [R25+0x186], R38 ;  /* 0x0001862619007388 */ /* 0x000fe20000000400 */
[----:B0-----:R-:W-:-:S03]  /*0720*/  PRMT R32, RZ, 0x7610, R32 ;  /* 0x00007610ff207816 */ /* 0x001fc60000000020 */
[----:B------:R-:W-:Y:S01]  /*0730*/  STS.U16 [R25+0x28a], R40 ;  /* 0x00028a2819007388 */ /* 0x000fe20000000400 */
[----:B-1----:R-:W-:-:S03]  /*0740*/  IMAD.WIDE R8, R8, R5, c[0x0][0x168] ;  /* 0x00005a0008087625 */ /* 0x002fc600078e0205 */
[----:B------:R-:W-:Y:S04]  /*0750*/  STS.U16 [R25+0x38e], R42 ;  /* 0x00038e2a19007388 */ /* 0x000fe80000000400 */
        /* <DEDUP_REMOVED lines=8> */
[----:B------:R-:W-:Y:S06]  /*07e0*/  BAR.SYNC 0x0 ;  /* 0x0000000000007b1d */ /* 0x000fec0000000000 */
[----:B------:R0:W2:Y:S01]  /*07f0*/  @!P0 LDG.E.EL.U16 R32, [R8.64] ;  /* 0x0000000608208981 */ /* 0x0000a2000c2e1500 */
[----:B------:R-:W-:Y:S01]  /*0800*/  ISETP.GE.AND P0, PT, R51, 0x1b80, PT ;  /* 0x00001b803300780c */ /* 0x000fe20003f06270 */
[----:B------:R-:W-:Y:S01]  /*0810*/  IMAD R14, R34, -0x140, R51 ;  /* 0xfffffec0220e7824 */ /* 0x000fe200078e0233 */
[----:B------:R-:W-:Y:S01]  /*0820*/  PRMT R28, RZ, 0x7610, R28 ;  /* 0x00007610ff1c7816 */ /* 0x000fe2000000001c */
[----:B------:R-:W-:Y:S01]  /*0830*/  IMAD.WIDE R10, R4, R5, c[0x0][0x168] ;  /* 0x00005a00040a7625 */ /* 0x000fe200078e0205 */
[----:B------:R-:W-:-:S03]  /*0840*/  LOP3.LUT R4, R17, 0x3f, R2, 0xf8, !PT ;  /* 0x0000003f11047812 */ /* 0x000fc600078ef802 */
[----:B------:R-:W-:Y:S01]  /*0850*/  IMAD R12, R30, -0x140, R45 ;  /* 0xfffffec01e0c7824 */ /* 0x000fe200078e022d */
[----:B------:R1:W3:Y:S01]  /*0860*/  @!P2 LDG.E.EL.U16 R49, [R10.64] ;  /* 0x000000060a31a981 */ /* 0x0002e2000c2e1500 */
[----:B------:R-:W-:Y:S01]  /*0870*/  IMAD.WIDE R14, R14, R5, c[0x0][0x168] ;  /* 0x00005a000e0e7625 */ /* 0x000fe200078e0205 */
[----:B------:R-:W-:-:S03]  /*0880*/  ISETP.GE.AND P2, PT, R35, 0x1b80, PT ;  /* 0x00001b802300780c */ /* 0x000fc60003f46270 */
[-C--:B------:R-:W-:Y:S01]  /*0890*/  IMAD.WIDE R12, R12, R5.reuse, c[0x0][0x168] ;  /* 0x00005a000c0c7625 */ /* 0x080fe200078e0205 */
[----:B------:R4:W5:Y:S01]  /*08a0*/  @!P0 LDG.E.EL.U16 R28, [R14.64] ;  /* 0x000000060e1c8981 */ /* 0x000962000c2e1500 */
[----:B------:R-:W-:Y:S02]  /*08b0*/  ISETP.GE.AND P6, PT, R4, c[0x0][0x18c], PT ;  /* 0x0000630004007a0c */ /* 0x000fe40003fc6270 */
[----:B0-----:R-:W-:Y:S01]  /*08c0*/  IMAD R8, R26, -0x140, R33 ;  /* 0xfffffec01a087824 */ /* 0x001fe200078e0221 */
[----:B------:R0:W3:Y:S01]  /*08d0*/  @!P1 LDG.E.EL.U16 R50, [R12.64] ;  /* 0x000000060c329981 */ /* 0x0000e2000c2e1500 */
[----:B-1----:R-:W-:Y:S01]  /*08e0*/  IMAD R10, R22, -0x140, R35 ;  /* 0xfffffec0160a7824 */ /* 0x002fe200078e0223 */
[----:B------:R-:W-:Y:S01]  /*08f0*/  ISETP.GE.AND P0, PT, R39, 0x1b80, PT ;  /* 0x00001b802700780c */ /* 0x000fe20003f06270 */
[-C--:B------:R-:W-:Y:S01]  /*0900*/  IMAD.WIDE R8, R8, R5.reuse, c[0x0][0x168] ;  /* 0x00005a0008087625 */ /* 0x080fe200078e0205 */
[----:B------:R-:W-:Y:S02]  /*0910*/  ISETP.GE.AND P1, PT, R31, 0x1b80, PT ;  /* 0x00001b801f00780c */ /* 0x000fe40003f26270 */
[C---:B------:R-:W-:Y:S01]  /*0920*/  ISETP.LT.AND P4, PT, R3.reuse, 0x1b80, !P6 ;  /* 0x00001b800300780c */ /* 0x040fe20007781270 */
[-C--:B------:R-:W-:Y:S01]  /*0930*/  IMAD.WIDE R10, R10, R5.reuse, c[0x0][0x168] ;  /* 0x00005a000a0a7625 */ /* 0x080fe200078e0205 */
[----:B------:R-:W-:Y:S01]  /*0940*/  PRMT R34, RZ, 0x7610, R34 ;  /* 0x00007610ff227816 */ /* 0x000fe20000000022 */
[----:B------:R1:W3:Y:S02]  /*0950*/  @!P3 LDG.E.EL.U16 R41, [R8.64] ;  /* 0x000000060829b981 */ /* 0x0002e4000c2e1500 */
[----:B------:R-:W-:Y:S01]  /*0960*/  IMAD R54, R3, UR4, R4 ;  /* 0x0000000403367c24 */ /* 0x000fe2000f8e0204 */
[----:B------:R-:W-:Y:S01]  /*0970*/  LOP3.LUT R3, R7, 0x30, R6, 0xfe, !PT ;  /* 0x0000003007037812 */ /* 0x000fe200078efe06 */
[----:B----4-:R-:W-:Y:S01]  /*0980*/  IMAD R14, R20, -0x140, R31 ;  /* 0xfffffec0140e7824 */ /* 0x010fe200078e021f */
[----:B------:R4:W3:Y:S01]  /*0990*/  @!P2 LDG.E.EL.U16 R29, [R10.64] ;  /* 0x000000060a1da981 */ /* 0x0008e2000c2e1500 */
[----:B------:R-:W-:Y:S01]  /*09a0*/  ISETP.GE.AND P2, PT, R21, 0x1b80, PT ;  /* 0x00001b801500780c */ /* 0x000fe20003f46270 */
[----:B------:R-:W-:Y:S01]  /*09b0*/  IMAD.WIDE R24, R24, R5, c[0x0][0x168] ;  /* 0x00005a0018187625 */ /* 0x000fe200078e0205 */
[----:B------:R-:W-:-:S03]  /*09c0*/  PRMT R30, RZ, 0x7610, R30 ;  /* 0x00007610ff1e7816 */ /* 0x000fc6000000001e */
[-C--:B------:R-:W-:Y:S01]  /*09d0*/  IMAD.WIDE R14, R14, R5.reuse, c[0x0][0x168] ;  /* 0x00005a000e0e7625 */ /* 0x080fe200078e0205 */
[----:B------:R0:W3:Y:S03]  /*09e0*/  @!P0 LDG.E.EL.U16 R37, [R24.64] ;  /* 0x0000000618258981 */ /* 0x0000e6000c2e1500 */
[----:B-1----:R-:W-:Y:S01]  /*09f0*/  IMAD.WIDE R8, R54, R5, c[0x0][0x170] ;  /* 0x00005c0036087625 */ /* 0x002fe200078e0205 */
[----:B------:R1:W3:Y:S03]  /*0a00*/  @!P1 LDG.E.EL.U16 R34, [R14.64] ;  /* 0x000000060e229981 */ /* 0x0002e6000c2e1500 */
[----:B------:R-:W-:Y:S01]  /*0a10*/  IMAD.HI R22, R3, 0x66666667, RZ ;  /* 0x6666666703167827 */ /* 0x000fe200078e02ff */
[----:B------:R4:W3:Y:S01]  /*0a20*/  @P4 LDG.E.EL.U16 R30, [R8.64] ;  /* 0x00000006081e4981 */ /* 0x0008e2000c2e1500 */
[----:B0-----:R-:W-:-:S02]  /*0a30*/  PRMT R25, RZ, 0x7610, R25 ;  /* 0x00007610ff197816 */ /* 0x001fc40000000019 */
[----:B-1----:R-:W-:Y:S01]  /*0a40*/  IMAD.WIDE R14, R0, R5, c[0x0][0x168] ;  /* 0x00005a00000e7625 */ /* 0x002fe200078e0205 */
[----:B------:R-:W-:Y:S02]  /*0a50*/  ISETP.GE.AND P1, PT, R23, 0x1b80, PT ;  /* 0x00001b801700780c */ /* 0x000fe40003f26270 */
[----:B----4-:R-:W-:Y:S02]  /*0a60*/  SHF.R.U32.HI R9, RZ, 0x1f, R22 ;  /* 0x0000001fff097819 */ /* 0x010fe40000011616 */
[----:B------:R0:W4:Y:S01]  /*0a70*/  @!P2 LDG.E.EL.U16 R25, [R14.64] ;  /* 0x000000060e19a981 */ /* 0x000122000c2e1500 */
[----:B------:R-:W-:Y:S02]  /*0a80*/  ISETP.GE.AND P2, PT, R3, 0x1b80, PT ;  /* 0x00001b800300780c */ /* 0x000fe40003f46270 */
[----:B------:R-:W-:Y:S02]  /*0a90*/  LEA.HI.SX32 R22, R22, R9, 0x19 ;  /* 0x0000000916167211 */ /* 0x000fe400078fcaff */
[----:B------:R-:W-:-:S03]  /*0aa0*/  PRMT R27, RZ, 0x7610, R27 ;  /* 0x00007610ff1b7816 */ /* 0x000fc6000000001b */
[----:B------:R-:W-:Y:S01]  /*0ab0*/  IMAD R22, R22, -0x140, R3 ;  /* 0xfffffec016167824 */ /* 0x000fe200078e0203 */
[----:B------:R-:W-:Y:S02]  /*0ac0*/  ISETP.LT.AND P3, PT, R51, 0x1b80, !P6 ;  /* 0x00001b803300780c */ /* 0x000fe40007761270 */
[----:B0-----:R-:W-:Y:S01]  /*0ad0*/  PRMT R15, RZ, 0x7610, R15 ;  /* 0x00007610ff0f7816 */ /* 0x001fe2000000000f */
[----:B------:R-:W-:Y:S01]  /*0ae0*/  IMAD.WIDE R58, R22, R5, c[0x0][0x168] ;  /* 0x00005a00163a7625 */ /* 0x000fe200078e0205 */
[----:B------:R0:W4:Y:S01]  /*0af0*/  @!P1 LDG.E.EL.U16 R27, [R52.64] ;  /* 0x00000006341b9981 */ /* 0x000122000c2e1500 */
[----:B------:R-:W-:-:S03]  /*0b00*/  PRMT R24, RZ, 0x7610, R24 ;  /* 0x00007610ff187816 */ /* 0x000fc60000000018 */
[----:B------:R1:W4:Y:S01]  /*0b10*/  @!P2 LDG.E.EL.U16 R15, [R58.64] ;  /* 0x000000063a0fa981 */ /* 0x000322000c2e1500 */
[----:B------:R-:W-:Y:S01]  /*0b20*/  ISETP.LT.AND P2, PT, R45, 0x1b80, !P6 ;  /* 0x00001b802d00780c */ /* 0x000fe20007741270 */
[--C-:B0-----:R-:W-:Y:S02]  /*0b30*/  IMAD R52, R51, UR4, R4.reuse ;  /* 0x0000000433347c24 */ /* 0x101fe4000f8e0204 */
[----:B------:R-:W-:Y:S02]  /*0b40*/  IMAD R48, R45, UR4, R4 ;  /* 0x000000042d307c24 */ /* 0x000fe4000f8e0204 */
[----:B------:R-:W-:Y:S01]  /*0b50*/  IMAD.WIDE R56, R52, R5, c[0x0][0x170] ;  /* 0x00005c0034387625 */ /* 0x000fe200078e0205 */
[----:B------:R-:W-:-:S04]  /*0b60*/  PRMT R26, RZ, 0x7610, R26 ;  /* 0x00007610ff1a7816 */ /* 0x000fc8000000001a */
[----:B------:R0:W4:Y:S02]  /*0b70*/  @P3 LDG.E.EL.U16 R24, [R56.64] ;  /* 0x0000000638183981 */ /* 0x000124000c2e1500 */
[----:B0-----:R-:W-:-:S05]  /*0b80*/  IMAD.WIDE R56, R48, R5, c[0x0][0x170] ;  /* 0x00005c0030387625 */ /* 0x001fca00078e0205 */
[----:B------:R-:W4:Y:S01]  /*0b90*/  @P2 LDG.E.EL.U16 R26, [R56.64] ;  /* 0x00000006381a2981 */ /* 0x000f22000c2e1500 */
[----:B------:R-:W-:-:S05]  /*0ba0*/  LOP3.LUT R17, R7, 0x2c, R6, 0xfe, !PT ;  /* 0x0000002c07117812 */ /* 0x000fca00078efe06 */
[----:B------:R-:W-:Y:S01]  /*0bb0*/  IMAD.HI R13, R17, 0x66666667, RZ ;  /* 0x66666667110d7827 */ /* 0x000fe200078e02ff */
[----:B------:R-:W-:-:S04]  /*0bc0*/  LOP3.LUT R19, R7, 0x34, R6, 0xfe, !PT ;  /* 0x0000003407137812 */ /* 0x000fc800078efe06 */
[----:B------:R-:W-:Y:S02]  /*0bd0*/  SHF.R.U32.HI R20, RZ, 0x1f, R13 ;  /* 0x0000001fff147819 */ /* 0x000fe4000001160d */
[----:B------:R-:W-:Y:S02]  /*0be0*/  ISETP.GE.AND P0, PT, R47, 0x1b80, PT ;  /* 0x00001b802f00780c */ /* 0x000fe40003f06270 */
[----:B------:R-:W-:Y:S01]  /*0bf0*/  LEA.HI.SX32 R20, R13, R20, 0x19 ;  /* 0x000000140d147211 */ /* 0x000fe200078fcaff */
[----:B------:R-:W-:-:S04]  /*0c00*/  IMAD.HI R13, R19, 0x66666667, RZ ;  /* 0x66666667130d7827 */ /* 0x000fc800078e02ff */
[----:B------:R-:W-:Y:S01]  /*0c10*/  IMAD R10, R16, -0x140, R47 ;  /* 0xfffffec0100a7824 */ /* 0x000fe200078e022f */
[----:B------:R-:W-:-:S03]  /*0c20*/  SHF.R.U32.HI R8, RZ, 0x1f, R13 ;  /* 0x0000001fff087819 */ /* 0x000fc6000001160d */
[-C--:B------:R-:W-:Y:S01]  /*0c30*/  IMAD.WIDE R10, R10, R5.reuse, c[0x0][0x168] ;  /* 0x00005a000a0a7625 */ /* 0x080fe200078e0205 */
[----:B------:R-:W-:Y:S02]  /*0c40*/  LEA.HI.SX32 R0, R13, R8, 0x19 ;  /* 0x000000080d007211 */ /* 0x000fe400078fcaff */
[--C-:B------:R-:W-:Y:S02]  /*0c50*/  LOP3.LUT R13, R7, 0x38, R6.reuse, 0xfe, !PT ;  /* 0x00000038070d7812 */ /* 0x100fe400078efe06 */
[----:B------:R0:W4:Y:S01]  /*0c60*/  @!P0 LDG.E.EL.U16 R18, [R10.64] ;  /* 0x000000060a128981 */ /* 0x000122000c2e1500 */
[----:B------:R-:W-:Y:S01]  /*0c70*/  IMAD R0, R0, -0x140, R19 ;  /* 0xfffffec000007824 */ /* 0x000fe200078e0213 */
[----:B------:R-:W-:Y:S02]  /*0c80*/  ISETP.GE.AND P0, PT, R19, 0x1b80, PT ;  /* 0x00001b801300780c */ /* 0x000fe40003f06270 */
[----:B------:R-:W-:Y:S02]  /*0c90*/  LOP3.LUT R9, R7, 0x3c, R6, 0xfe, !PT ;  /* 0x0000003c07097812 */ /* 0x000fe400078efe06 */
[----:B------:R-:W-:Y:S01]  /*0ca0*/  PRMT R22, RZ, 0x7610, R22 ;  /* 0x00007610ff167816 */ /* 0x000fe20000000016 */
[----:B0-----:R-:W-:-:S04]  /*0cb0*/  IMAD.WIDE R10, R0, R5, c[0x0][0x168] ;  /* 0x00005a00000a7625 */ /* 0x001fc800078e0205 */
[----:B------:R-:W-:-:S04]  /*0cc0*/  IMAD.HI R0, R13, 0x66666667, RZ ;  /* 0x666666670d007827 */ /* 0x000fc800078e02ff */
[----:B------:R0:W4:Y:S01]  /*0cd0*/  @!P0 LDG.E.EL.U16 R22, [R10.64] ;  /* 0x000000060a168981 */ /* 0x000122000c2e1500 */
[----:B------:R-:W-:Y:S01]  /*0ce0*/  SHF.R.U32.HI R7, RZ, 0x1f, R0 ;  /* 0x0000001fff077819 */ /* 0x000fe20000011600 */
[----:B------:R-:W-:Y:S01]  /*0cf0*/  IMAD.HI R16, R9, 0x66666667, RZ ;  /* 0x6666666709107827 */ /* 0x000fe200078e02ff */
[----:B------:R-:W-:Y:S02]  /*0d00*/  ISETP.GE.AND P0, PT, R13, 0x1b80, PT ;  /* 0x00001b800d00780c */ /* 0x000fe40003f06270 */
[----:B------:R-:W-:Y:S02]  /*0d10*/  LEA.HI.SX32 R0, R0, R7, 0x19 ;  /* 0x0000000700007211 */ /* 0x000fe400078fcaff */
[----:B------:R-:W-:-:S03]  /*0d20*/  SHF.R.U32.HI R7, RZ, 0x1f, R16 ;  /* 0x0000001fff077819 */ /* 0x000fc60000011610 */
[----:B------:R-:W-:Y:S01]  /*0d30*/  IMAD R0, R0, -0x140, R13 ;  /* 0xfffffec000007824 */ /* 0x000fe200078e020d */
[----:B------:R-:W-:Y:S02]  /*0d40*/  LEA.HI.SX32 R16, R16, R7, 0x19 ;  /* 0x0000000710107211 */ /* 0x000fe400078fcaff */
[----:B------:R-:W-:Y:S01]  /*0d50*/  PRMT R7, RZ, 0x7610, R7 ;  /* 0x00007610ff077816 */ /* 0x000fe20000000007 */
[----:B-1----:R-:W-:-:S05]  /*0d60*/  IMAD.WIDE R58, R0, R5, c[0x0][0x168] ;  /* 0x00005a00003a7625 */ /* 0x002fca00078e0205 */
[----:B------:R1:W4:Y:S01]  /*0d70*/  @!P0 LDG.E.EL.U16 R7, [R58.64] ;  /* 0x000000063a078981 */ /* 0x000322000c2e1500 */
[C---:B------:R-:W-:Y:S01]  /*0d80*/  ISETP.LT.AND P0, PT, R43.reuse, 0x1b80, !P6 ;  /* 0x00001b802b00780c */ /* 0x040fe20007701270 */
[----:B------:R-:W-:Y:S01]  /*0d90*/  IMAD R44, R43, UR4, R4 ;  /* 0x000000042b2c7c24 */ /* 0x000fe2000f8e0204 */
[----:B------:R-:W-:-:S03]  /*0da0*/  PRMT R0, RZ, 0x7610, R0 ;  /* 0x00007610ff007816 */ /* 0x000fc60000000000 */
[----:B------:R-:W-:-:S08]  /*0db0*/  IMAD.WIDE R42, R44, R5, c[0x0][0x170] ;  /* 0x00005c002c2a7625 */ /* 0x000fd000078e0205 */
[----:B------:R1:W4:Y:S01]  /*0dc0*/  @P0 LDG.E.EL.U16 R0, [R42.64] ;  /* 0x000000062a000981 */ /* 0x000322000c2e1500 */
[----:B------:R-:W-:Y:S01]  /*0dd0*/  ISETP.GE.AND P1, PT, R17, 0x1b80, PT ;  /* 0x00001b801100780c */ /* 0x000fe20003f26270 */
[----:B------:R-:W-:Y:S02]  /*0de0*/  IMAD R20, R20, -0x140, R17 ;  /* 0xfffffec014147824 */ /* 0x000fe400078e0211 */
[----:B0-----:R-:W-:Y:S01]  /*0df0*/  IMAD R10, R16, -0x140, R9 ;  /* 0xfffffec0100a7824 */ /* 0x001fe200078e0209 */
[----:B------:R-:W-:Y:S01]  /*0e00*/  P2R R16, PR, RZ, 0x1 ;  /* 0x00000001ff107803 */ /* 0x000fe20000000000 */
[----:B------:R-:W-:Y:S01]  /*0e10*/  IMAD.WIDE R60, R20, R5, c[0x0][0x168] ;  /* 0x00005a00143c7625 */ /* 0x000fe200078e0205 */
[----:B------:R-:W-:Y:S02]  /*0e20*/  PRMT R8, RZ, 0x7610, R8 ;  /* 0x00007610ff087816 */ /* 0x000fe40000000008 */
[C---:B------:R-:W-:Y:S01]  /*0e30*/  ISETP.LT.AND P0, PT, R33.reuse, 0x1b80, !P6 ;  /* 0x00001b802100780c */ /* 0x040fe20007701270 */
[----:B------:R-:W-:Y:S01]  /*0e40*/  IMAD R36, R33, UR4, R4 ;  /* 0x0000000421247c24 */ /* 0x000fe2000f8e0204 */
[----:B------:R-:W-:-:S03]  /*0e50*/  PRMT R40, RZ, 0x7610, R40 ;  /* 0x00007610ff287816 */ /* 0x000fc60000000028 */
[----:B------:R0:W4:Y:S01]  /*0e60*/  @!P1 LDG.E.EL.U16 R8, [R60.64] ;  /* 0x000000063c089981 */ /* 0x000122000c2e1500 */
[----:B------:R-:W-:Y:S01]  /*0e70*/  ISETP.GE.AND P1, PT, R9, 0x1b80, PT ;  /* 0x00001b800900780c */ /* 0x000fe20003f26270 */
[-C--:B-1----:R-:W-:Y:S01]  /*0e80*/  IMAD.WIDE R42, R36, R5.reuse, c[0x0][0x170] ;  /* 0x00005c00242a7625 */ /* 0x082fe200078e0205 */
[----:B------:R-:W-:Y:S02]  /*0e90*/  LOP3.LUT R45, R2, 0x3f, RZ, 0xc0, !PT ;  /* 0x0000003f022d7812 */ /* 0x000fe400078ec0ff */
[----:B------:R-:W-:Y:S01]  /*0ea0*/  PRMT R20, RZ, 0x7610, R20 ;  /* 0x00007610ff147816 */ /* 0x000fe20000000014 */
[----:B------:R-:W-:Y:S02]  /*0eb0*/  IMAD.WIDE R10, R10, R5, c[0x0][0x168] ;  /* 0x00005a000a0a7625 */ /* 0x000fe400078e0205 */
[----:B------:R1:W4:Y:S02]  /*0ec0*/  @P0 LDG.E.EL.U16 R40, [R42.64] ;  /* 0x000000062a280981 */ /* 0x000324000c2e1500 */
[----:B------:R-:W-:-:S04]  /*0ed0*/  IMAD R45, R6, 0x41, R45 ;  /* 0x00000041062d7824 */ /* 0x000fc800078e022d */
[----:B------:R0:W4:Y:S02]  /*0ee0*/  @!P1 LDG.E.EL.U16 R20, [R10.64] ;  /* 0x000000060a149981 */ /* 0x000124000c2e1500 */
[----:B0-----:R-:W-:Y:S01]  /*0ef0*/  IMAD.SHL.U32 R11, R45, 0x2, RZ ;  /* 0x000000022d0b7824 */ /* 0x001fe200078e00ff */
[----:B------:R-:W-:Y:S02]  /*0f00*/  P2R R6, PR, RZ, 0x1 ;  /* 0x00000001ff067803 */ /* 0x000fe40000000000 */
[C---:B------:R-:W-:Y:S01]  /*0f10*/  ISETP.LT.AND P0, PT, R39.reuse, 0x1b80, !P6 ;  /* 0x00001b802700780c */ /* 0x040fe20007701270 */
[----:B------:R-:W-:Y:S01]  /*0f20*/  IMAD R38, R39, UR4, R4 ;  /* 0x0000000427267c24 */ /* 0x000fe2000f8e0204 */
[----:B------:R-:W-:Y:S01]  /*0f30*/  PRMT R39, RZ, 0x7610, R39 ;  /* 0x00007610ff277816 */ /* 0x000fe20000000027 */
[----:B------:R-:W-:Y:S02]  /*0f40*/  LDS.U16 R2, [R11] ;  /* 0x000000000b027984 */ /* 0x000fe40000000400 */
[----:B-1----:R-:W-:-:S08]  /*0f50*/  IMAD.WIDE R42, R38, R5, c[0x0][0x170] ;  /* 0x00005c00262a7625 */ /* 0x002fd000078e0205 */
[----:B------:R0:W4:Y:S01]  /*0f60*/  @P0 LDG.E.EL.U16 R39, [R42.64] ;  /* 0x000000062a270981 */ /* 0x000122000c2e1500 */
[----:B--2---:R-:W-:-:S03]  /*0f70*/  HADD2.F32 R45, -RZ, R32.H0_H0 ;  /* 0x20000020ff2d7230 */ /* 0x004fc60000004100 */
[----:B------:R-:W1:Y:S01]  /*0f80*/  LDS.U16 R32, [R11+0x208] ;  /* 0x000208000b207984 */ /* 0x000e620000000400 */
[----:B-----5:R-:W-:Y:S02]  /*0f90*/  HADD2.F32 R28, -RZ, R28.H0_H0 ;  /* 0x2000001cff1c7230 */ /* 0x020fe40000004100 */
[----:B-1----:R-:W-:-:S05]  /*0fa0*/  HADD2.F32 R33, -RZ, R32.H0_H0 ;  /* 0x20000020ff217230 */ /* 0x002fca0000004100 */
[----:B------:R-:W-:Y:S02]  /*0fb0*/  FADD R28, R28, R33 ;  /* 0x000000211c1c7221 */ /* 0x000fe40000000000 */
[----:B------:R-:W1:Y:S01]  /*0fc0*/  LDS.U16 R33, [R11+0x410] ;  /* 0x000410000b217984 */ /* 0x000e620000000400 */
[----:B---3--:R-:W-:Y:S02]  /*0fd0*/  HADD2.F32 R50, -RZ, R50.H0_H0 ;  /* 0x20000032ff327230 */ /* 0x008fe40000004100 */
[----:B------:R-:W-:Y:S01]  /*0fe0*/  HADD2.F32 R2, -RZ, R2.H0_H0 ;  /* 0x20000002ff027230 */ /* 0x000fe20000004100 */
[----:B------:R-:W-:Y:S02]  /*0ff0*/  P2R R53, PR, RZ, 0x1 ;  /* 0x00000001ff357803 */ /* 0x000fe40000000000 */
[----:B------:R-:W-:Y:S02]  /*1000*/  ISETP.LT.AND P0, PT, R31, 0x1b80, !P6 ;  /* 0x00001b801f00780c */ /* 0x000fe40007701270 */
[----:B------:R-:W-:Y:S01]  /*1010*/  FADD R45, R45, R2 ;  /* 0x000000022d2d7221 */ /* 0x000fe20000000000 */
[----:B------:R-:W-:-:S02]  /*1020*/  HADD2.F32 R2, -RZ, R30.H0_H0 ;  /* 0x2000001eff027230 */ /* 0x000fc40000004100 */
[----:B------:R-:W-:-:S04]  /*1030*/  IMAD R30, R31, UR4, R4 ;  /* 0x000000041f1e7c24 */ /* 0x000fc8000f8e0204 */
[----:B------:R-:W-:-:S04]  /*1040*/  IMAD.WIDE R58, R30, R5, c[0x0][0x170] ;  /* 0x00005c001e3a7625 */ /* 0x000fc800078e0205 */
[----:B-1----:R-:W-:-:S05]  /*1050*/  HADD2.F32 R33, -RZ, R33.H0_H0 ;  /* 0x20000021ff217230 */ /* 0x002fca0000004100 */
[----:B------:R-:W-:Y:S01]  /*1060*/  FADD R50, R50, R33 ;  /* 0x0000002132327221 */ /* 0x000fe20000000000 */
[----:B----4-:R-:W-:-:S05]  /*1070*/  HADD2.F32 R33, -RZ, R26.H0_H0 ;  /* 0x2000001aff217230 */ /* 0x010fca0000004100 */
[----:B------:R-:W-:Y:S01]  /*1080*/  FADD R50, R33, R50 ;  /* 0x0000003221327221 */ /* 0x000fe20000000000 */
[----:B------:R-:W-:-:S06]  /*1090*/  PRMT R33, RZ, 0x7610, R33 ;  /* 0x00007610ff217816 */ /* 0x000fcc0000000021 */
[----:B------:R1:W2:Y:S01]  /*10a0*/  @P0 LDG.E.EL.U16 R33, [R58.64] ;  /* 0x000000063a210981 */ /* 0x0002a2000c2e1500 */
[----:B------:R-:W-:Y:S01]  /*10b0*/  FADD R2, R2, R45 ;  /* 0x0000002d02027221 */ /* 0x000fe20000000000 */
[----:B------:R-:W-:Y:S02]  /*10c0*/  HADD2.F32 R45, -RZ, R24.H0_H0 ;  /* 0x20000018ff2d7230 */ /* 0x000fe40000004100 */
[----:B------:R-:W3:Y:S01]  /*10d0*/  LDS.U16 R24, [R11+0x618] ;  /* 0x000618000b187984 */ /* 0x000ee20000000400 */
[----:B0-----:R-:W-:Y:S02]  /*10e0*/  P2R R43, PR, RZ, 0x1 ;  /* 0x00000001ff2b7803 */ /* 0x001fe40000000000 */
[C---:B------:R-:W-:Y:S01]  /*10f0*/  ISETP.LT.AND P0, PT, R35.reuse, 0x1b80, !P6 ;  /* 0x00001b802300780c */ /* 0x040fe20007701270 */
[----:B------:R-:W-:Y:S01]  /*1100*/  IMAD R32, R35, UR4, R4 ;  /* 0x0000000423207c24 */ /* 0x000fe2000f8e0204 */
[----:B------:R-:W-:-:S03]  /*1110*/  PRMT R31, RZ, 0x7610, R31 ;  /* 0x00007610ff1f7816 */ /* 0x000fc6000000001f */
[----:B------:R-:W-:-:S08]  /*1120*/  IMAD.WIDE R56, R32, R5, c[0x0][0x170] ;  /* 0x00005c0020387625 */ /* 0x000fd000078e0205 */
[----:B------:R0:W4:Y:S01]  /*1130*/  @P0 LDG.E.EL.U16 R31, [R56.64] ;  /* 0x00000006381f0981 */ /* 0x000122000c2e1500 */
[----:B------:R-:W-:Y:S01]  /*1140*/  FADD R45, R45, R28 ;  /* 0x0000001c2d2d7221 */ /* 0x000fe20000000000 */
[----:B------:R-:W-:Y:S01]  /*1150*/  ISETP.LT.AND P5, PT, R21, 0x1b80, !P6 ;  /* 0x00001b801500780c */ /* 0x000fe200077a1270 */
[----:B------:R-:W-:-:S03]  /*1160*/  HADD2.F32 R49, -RZ, R49.H0_H0 ;  /* 0x20000031ff317230 */ /* 0x000fc60000004100 */
[----:B------:R-:W-:Y:S01]  /*1170*/  F2FP.F16.F32.PACK_AB R45, R45, R2 ;  /* 0x000000022d2d723e */ /* 0x000fe200000000ff */
[----:B------:R-:W-:Y:S01]  /*1180*/  IMAD R2, R21, UR4, R4 ;  /* 0x0000000415027c24 */ /* 0x000fe2000f8e0204 */
[----:B------:R-:W-:-:S03]  /*1190*/  PRMT R26, RZ, 0x7610, R26 ;  /* 0x00007610ff1a7816 */ /* 0x000fc6000000001a */
[----:B0-----:R-:W-:Y:S01]  /*11a0*/  IMAD.WIDE R56, R2, R5, c[0x0][0x170] ;  /* 0x00005c0002387625 */ /* 0x001fe200078e0205 */
[----:B------:R-:W-:Y:S02]  /*11b0*/  P2R R12, PR, RZ, 0x10 ;  /* 0x00000010ff0c7803 */ /* 0x000fe40000000000 */
[----:B------:R-:W-:Y:S01]  /*11c0*/  P2R R42, PR, RZ, 0x1 ;  /* 0x00000001ff2a7803 */ /* 0x000fe20000000000 */
[----:B---3--:R-:W-:Y:S01]  /*11d0*/  HADD2.F32 R24, -RZ, R24.H0_H0 ;  /* 0x20000018ff187230 */ /* 0x008fe20000004100 */
[----:B------:R-:W-:Y:S01]  /*11e0*/  ISETP.LT.AND P4, PT, R47, 0x1b80, !P6 ;  /* 0x00001b802f00780c */ /* 0x000fe20007781270 */
[----:B------:R0:W3:Y:S03]  /*11f0*/  @P5 LDG.E.EL.U16 R26, [R56.64] ;  /* 0x00000006381a5981 */ /* 0x0000e6000c2e1500 */
[----:B------:R-:W-:Y:S01]  /*1200*/  FADD R49, R49, R24 ;  /* 0x0000001831317221 */ /* 0x000fe20000000000 */
[----:B------:R-:W-:-:S02]  /*1210*/  ISETP.LT.AND P0, PT, R23, 0x1b80, !P6 ;  /* 0x00001b801700780c */ /* 0x000fc40007701270 */
[----:B------:R-:W-:Y:S01]  /*1220*/  PRMT R21, RZ, 0x7610, R21 ;  /* 0x00007610ff157816 */ /* 0x000fe20000000015 */
[----:B------:R-:W-:-:S05]  /*1230*/  HADD2.F32 R0, -RZ, R0.H0_H0 ;  /* 0x20000000ff007230 */ /* 0x000fca0000004100 */
[----:B------:R-:W-:Y:S01]  /*1240*/  FADD R49, R0, R49 ;  /* 0x0000003100317221 */ /* 0x000fe20000000000 */
[--C-:B------:R-:W-:Y:S01]  /*1250*/  IMAD R0, R23, UR4, R4.reuse ;  /* 0x0000000417007c24 */ /* 0x100fe2000f8e0204 */
[----:B------:R-:W-:Y:S02]  /*1260*/  P2R R23, PR, RZ, 0x20 ;  /* 0x00000020ff177803 */ /* 0x000fe40000000000 */
[----:B------:R-:W-:Y:S01]  /*1270*/  ISETP.NE.AND P5, PT, R12, RZ, PT ;  /* 0x000000ff0c00720c */ /* 0x000fe20003fa5270 */
[----:B------:R-:W-:-:S04]  /*1280*/  IMAD R12, R47, UR4, R4 ;  /* 0x000000042f0c7c24 */ /* 0x000fc8000f8e0204 */
[----:B-1----:R-:W-:Y:S01]  /*1290*/  IMAD.WIDE R58, R12, R5, c[0x0][0x170] ;  /* 0x00005c000c3a7625 */ /* 0x002fe200078e0205 */
[----:B------:R-:W-:Y:S02]  /*12a0*/  P2R R28, PR, RZ, 0x10 ;  /* 0x00000010ff1c7803 */ /* 0x000fe40000000000 */
[----:B------:R-:W-:Y:S02]  /*12b0*/  P2R R14, PR, RZ, 0x8 ;  /* 0x00000008ff0e7803 */ /* 0x000fe40000000000 */
[----:B------:R1:W5:Y:S01]  /*12c0*/  @P4 LDG.E.EL.U16 R21, [R58.64] ;  /* 0x000000063a154981 */ /* 0x000362000c2e1500 */
[----:B------:R-:W-:Y:S02]  /*12d0*/  ISETP.NE.AND P4, PT, R16, RZ, PT ;  /* 0x000000ff1000720c */ /* 0x000fe40003f85270 */
[----:B------:R-:W-:Y:S02]  /*12e0*/  P2R R10, PR, RZ, 0x4 ;  /* 0x00000004ff0a7803 */ /* 0x000fe40000000000 */
[----:B------:R-:W-:-:S02]  /*12f0*/  ISETP.LT.AND P3, PT, R17, 0x1b80, !P6 ;  /* 0x00001b801100780c */ /* 0x000fc40007761270 */
[----:B------:R-:W-:Y:S02]  /*1300*/  ISETP.LT.AND P2, PT, R3, 0x1b80, !P6 ;  /* 0x00001b800300780c */ /* 0x000fe40007741270 */
[----:B------:R-:W-:Y:S02]  /*1310*/  P2R R51, PR, RZ, 0x10 ;  /* 0x00000010ff337803 */ /* 0x000fe40000000000 */
[----:B------:R-:W-:Y:S01]  /*1320*/  ISETP.NE.AND P4, PT, R14, RZ, PT ;  /* 0x000000ff0e00720c */ /* 0x000fe20003f85270 */
[----:B------:R-:W-:Y:S01]  /*1330*/  IMAD R14, R17, UR4, R4 ;  /* 0x00000004110e7c24 */ /* 0x000fe2000f8e0204 */
[----:B------:R-:W-:Y:S01]  /*1340*/  PRMT R24, RZ, 0x7610, R24 ;  /* 0x00007610ff187816 */ /* 0x000fe20000000018 */
[----:B------:R-:W-:Y:S01]  /*1350*/  IMAD R3, R3, UR4, R4 ;  /* 0x0000000403037c24 */ /* 0x000fe2000f8e0204 */
[----:B------:R-:W-:Y:S01]  /*1360*/  PRMT R17, RZ, 0x7610, R17 ;  /* 0x00007610ff117816 */ /* 0x000fe20000000011 */
[----:B------:R-:W-:Y:S01]  /*1370*/  IMAD.WIDE R60, R0, R5, c[0x0][0x170] ;  /* 0x00005c00003c7625 */ /* 0x000fe200078e0205 */
[----:B------:R-:W-:-:S03]  /*1380*/  PRMT R16, RZ, 0x7610, R16 ;  /* 0x00007610ff107816 */ /* 0x000fc60000000010 */
[-C--:B------:R-:W-:Y:S01]  /*1390*/  IMAD.WIDE R46, R14, R5.reuse, c[0x0][0x170] ;  /* 0x00005c000e2e7625 */ /* 0x080fe200078e0205 */
[----:B------:R-:W-:Y:S01]  /*13a0*/  P2R R35, PR, RZ, 0x1 ;  /* 0x00000001ff237803 */ /* 0x000fe20000000000 */
[----:B------:R1:W3:Y:S02]  /*13b0*/  @P0 LDG.E.EL.U16 R24, [R60.64] ;  /* 0x000000063c180981 */ /* 0x0002e4000c2e1500 */
[----:B0-----:R-:W-:Y:S01]  /*13c0*/  IMAD.WIDE R56, R3, R5, c[0x0][0x170] ;  /* 0x00005c0003387625 */ /* 0x001fe200078e0205 */
[----:B------:R-:W-:Y:S01]  /*13d0*/  ISETP.LT.AND P1, PT, R19, 0x1b80, !P6 ;  /* 0x00001b801300780c */ /* 0x000fe20007721270 */
[----:B------:R0:W3:Y:S01]  /*13e0*/  @P3 LDG.E.EL.U16 R17, [R46.64] ;  /* 0x000000062e113981 */ /* 0x0000e2000c2e1500 */
[----:B------:R-:W-:Y:S02]  /*13f0*/  ISETP.LT.AND P0, PT, R13, 0x1b80, !P6 ;  /* 0x00001b800d00780c */ /* 0x000fe40007701270 */
[----:B------:R-:W-:Y:S01]  /*1400*/  ISETP.LT.AND P6, PT, R9, 0x1b80, !P6 ;  /* 0x00001b800900780c */ /* 0x000fe200077c1270 */
[----:B------:R1:W3:Y:S01]  /*1410*/  @P2 LDG.E.EL.U16 R16, [R56.64] ;  /* 0x0000000638102981 */ /* 0x0002e2000c2e1500 */
[----:B0-----:R-:W-:-:S02]  /*1420*/  P2R R46, PR, RZ, 0x8 ;  /* 0x00000008ff2e7803 */ /* 0x001fc40000000000 */
[----:B------:R-:W-:Y:S02]  /*1430*/  P2R R47, PR, RZ, 0x4 ;  /* 0x00000004ff2f7803 */ /* 0x000fe40000000000 */
[----:B------:R-:W-:Y:S01]  /*1440*/  ISETP.NE.AND P3, PT, R10, RZ, PT ;  /* 0x000000ff0a00720c */ /* 0x000fe20003f65270 */
[--C-:B------:R-:W-:Y:S01]  /*1450*/  IMAD R10, R19, UR4, R4.reuse ;  /* 0x00000004130a7c24 */ /* 0x100fe2000f8e0204 */
[----:B------:R-:W-:Y:S01]  /*1460*/  ISETP.NE.AND P2, PT, R6, RZ, PT ;  /* 0x000000ff0600720c */ /* 0x000fe20003f45270 */
[--C-:B------:R-:W-:Y:S02]  /*1470*/  IMAD R6, R13, UR4, R4.reuse ;  /* 0x000000040d067c24 */ /* 0x100fe4000f8e0204 */
[----:B------:R-:W-:Y:S01]  /*1480*/  IMAD R4, R9, UR4, R4 ;  /* 0x0000000409047c24 */ /* 0x000fe2000f8e0204 */
[----:B------:R-:W-:Y:S01]  /*1490*/  PRMT R19, RZ, 0x7610, R19 ;  /* 0x00007610ff137816 */ /* 0x000fe20000000013 */
[----:B-1----:R-:W-:Y:S01]  /*14a0*/  IMAD.WIDE R60, R10, R5, c[0x0][0x170] ;  /* 0x00005c000a3c7625 */ /* 0x002fe200078e0205 */
[----:B------:R-:W-:-:S02]  /*14b0*/  PRMT R9, RZ, 0x7610, R9 ;  /* 0x00007610ff097816 */ /* 0x000fc40000000009 */
[----:B------:R-:W-:Y:S01]  /*14c0*/  PRMT R13, RZ, 0x7610, R13 ;  /* 0x00007610ff0d7816 */ /* 0x000fe2000000000d */
[-C--:B------:R-:W-:Y:S01]  /*14d0*/  IMAD.WIDE R58, R6, R5.reuse, c[0x0][0x170] ;  /* 0x00005c00063a7625 */ /* 0x080fe200078e0205 */
[----:B------:R-:W3:Y:S03]  /*14e0*/  @P1 LDG.E.EL.U16 R19, [R60.64] ;  /* 0x000000063c131981 */ /* 0x000ee6000c2e1500 */
[-C--:B------:R-:W-:Y:S01]  /*14f0*/  IMAD.WIDE R56, R4, R5.reuse, c[0x0][0x170] ;  /* 0x00005c0004387625 */ /* 0x080fe200078e0205 */
[----:B------:R-:W3:Y:S03]  /*1500*/  @P0 LDG.E.EL.U16 R9, [R58.64] ;  /* 0x000000063a090981 */ /* 0x000ee6000c2e1500 */
[-C--:B------:R-:W-:Y:S01]  /*1510*/  IMAD.WIDE R54, R54, R5.reuse, c[0x0][0x178] ;  /* 0x00005e0036367625 */ /* 0x080fe200078e0205 */
[----:B------:R-:W3:Y:S04]  /*1520*/  @P6 LDG.E.EL.U16 R13, [R56.64] ;  /* 0x00000006380d6981 */ /* 0x000ee8000c2e1500 */
[----:B------:R0:W-:Y:S01]  /*1530*/  @P5 STG.E.U16 [R54.64], R45 ;  /* 0x0000002d36005986 */ /* 0x0001e2000c101506 */
[----:B------:R-:W-:Y:S01]  /*1540*/  ISETP.NE.AND P5, PT, R53, RZ, PT ;  /* 0x000000ff3500720c */ /* 0x000fe20003fa5270 */
[----:B------:R-:W-:Y:S01]  /*1550*/  IMAD.WIDE R52, R52, R5, c[0x0][0x178] ;  /* 0x00005e0034347625 */ /* 0x000fe200078e0205 */
[----:B0-----:R-:W-:-:S05]  /*1560*/  PRMT R45, R45, 0x7632, R45 ;  /* 0x000076322d2d7816 */ /* 0x001fca000000002d */
[----:B------:R0:W-:Y:S01]  /*1570*/  @P4 STG.E.U16 [R52.64], R45 ;  /* 0x0000002d34004986 */ /* 0x0001e2000c101506 */
[----:B------:R-:W-:Y:S02]  /*1580*/  ISETP.NE.AND P4, PT, R51, RZ, PT ;  /* 0x000000ff3300720c */ /* 0x000fe40003f85270 */
[----:B0-----:R-:W-:Y:S01]  /*1590*/  F2FP.F16.F32.PACK_AB R45, R49, R50 ;  /* 0x00000032312d723e */ /* 0x001fe200000000ff */
[----:B------:R-:W-:-:S04]  /*15a0*/  IMAD.WIDE R48, R48, R5, c[0x0][0x178] ;  /* 0x00005e0030307625 */ /* 0x000fc800078e0205 */
[----:B------:R-:W-:Y:S01]  /*15b0*/  IMAD.WIDE R50, R44, R5, c[0x0][0x178] ;  /* 0x00005e002c327625 */ /* 0x000fe200078e0205 */
[----:B------:R0:W-:Y:S02]  /*15c0*/  @P3 STG.E.U16 [R48.64], R45 ;  /* 0x0000002d30003986 */ /* 0x0001e4000c101506 */
[----:B0-----:R-:W-:-:S05]  /*15d0*/  PRMT R45, R45, 0x7632, R45 ;  /* 0x000076322d2d7816 */ /* 0x001fca000000002d */
[----:B------:R-:W-:Y:S01]  /*15e0*/  @P4 STG.E.U16 [R50.64], R45 ;  /* 0x0000002d32004986 */ /* 0x000fe2000c101506 */
[----:B------:R-:W-:-:S03]  /*15f0*/  ISETP.NE.AND P4, PT, R42, RZ, PT ;  /* 0x000000ff2a00720c */ /* 0x000fc60003f85270 */
[----:B------:R-:W0:Y:S01]  /*1600*/  LDS.U16 R42, [R11+0x820] ;  /* 0x000820000b2a7984 */ /* 0x000e220000000400 */
[----:B------:R-:W-:Y:S02]  /*1610*/  HADD2.F32 R44, -RZ, R41.H0_H0 ;  /* 0x20000029ff2c7230 */ /* 0x000fe40000004100 */
[----:B------:R-:W-:Y:S02]  /*1620*/  HADD2.F32 R40, -RZ, R40.H0_H0 ;  /* 0x20000028ff287230 */ /* 0x000fe40000004100 */
[----:B0-----:R-:W-:-:S05]  /*1630*/  HADD2.F32 R41, -RZ, R42.H0_H0 ;  /* 0x2000002aff297230 */ /* 0x001fca0000004100 */
[----:B------:R-:W-:-:S04]  /*1640*/  FADD R41, R44, R41 ;  /* 0x000000292c297221 */ /* 0x000fc80000000000 */
[----:B------:R-:W-:Y:S02]  /*1650*/  FADD R40, R40, R41 ;  /* 0x0000002928287221 */ /* 0x000fe40000000000 */
[----:B------:R-:W0:Y:S01]  /*1660*/  LDS.U16 R41, [R11+0xa28] ;  /* 0x000a28000b297984 */ /* 0x000e220000000400 */
[----:B------:R-:W-:Y:S02]  /*1670*/  HADD2.F32 R42, -RZ, R37.H0_H0 ;  /* 0x20000025ff2a7230 */ /* 0x000fe40000004100 */
[----:B------:R-:W-:Y:S02]  /*1680*/  HADD2.F32 R39, -RZ, R39.H0_H0 ;  /* 0x20000027ff277230 */ /* 0x000fe40000004100 */
[----:B------:R-:W-:-:S04]  /*1690*/  IMAD.WIDE R36, R36, R5, c[0x0][0x178] ;  /* 0x00005e0024247625 */ /* 0x000fc800078e0205 */
[----:B0-----:R-:W-:-:S05]  /*16a0*/  HADD2.F32 R41, -RZ, R41.H0_H0 ;  /* 0x20000029ff297230 */ /* 0x001fca0000004100 */
[----:B------:R-:W-:-:S04]  /*16b0*/  FADD R42, R42, R41 ;  /* 0x000000292a2a7221 */ /* 0x000fc80000000000 */
[----:B------:R-:W-:-:S05]  /*16c0*/  FADD R39, R39, R42 ;  /* 0x0000002a27277221 */ /* 0x000fca0000000000 */
[----:B------:R-:W-:Y:S01]  /*16d0*/  F2FP.F16.F32.PACK_AB R40, R39, R40 ;  /* 0x000000282728723e */ /* 0x000fe200000000ff */
[----:B------:R-:W-:-:S04]  /*16e0*/  IMAD.WIDE R38, R38, R5, c[0x0][0x178] ;  /* 0x00005e0026267625 */ /* 0x000fc800078e0205 */
[----:B------:R0:W-:Y:S02]  /*16f0*/  @P2 STG.E.U16 [R36.64], R40 ;  /* 0x0000002824002986 */ /* 0x0001e4000c101506 */
[----:B0-----:R-:W-:-:S05]  /*1700*/  PRMT R37, R40, 0x7632, R37 ;  /* 0x0000763228257816 */ /* 0x001fca0000000025 */
[----:B------:R-:W-:Y:S01]  /*1710*/  @P5 STG.E.U16 [R38.64], R37 ;  /* 0x0000002526005986 */ /* 0x000fe2000c101506 */
[----:B------:R-:W-:-:S03]  /*1720*/  ISETP.NE.AND P5, PT, R35, RZ, PT ;  /* 0x000000ff2300720c */ /* 0x000fc60003fa5270 */
[----:B------:R-:W0:Y:S01]  /*1730*/  LDS.U16 R35, [R11+0xc30] ;  /* 0x000c30000b237984 */ /* 0x000e220000000400 */
[----:B------:R-:W-:Y:S02]  /*1740*/  HADD2.F32 R41, -RZ, R34.H0_H0 ;  /* 0x20000022ff297230 */ /* 0x000fe40000004100 */
[----:B--2---:R-:W-:Y:S02]  /*1750*/  HADD2.F32 R33, -RZ, R33.H0_H0 ;  /* 0x20000021ff217230 */ /* 0x004fe40000004100 */
[----:B0-----:R-:W-:-:S05]  /*1760*/  HADD2.F32 R34, -RZ, R35.H0_H0 ;  /* 0x20000023ff227230 */ /* 0x001fca0000004100 */
[----:B------:R-:W-:-:S04]  /*1770*/  FADD R34, R41, R34 ;  /* 0x0000002229227221 */ /* 0x000fc80000000000 */
[----:B------:R-:W-:Y:S02]  /*1780*/  FADD R35, R33, R34 ;  /* 0x0000002221237221 */ /* 0x000fe40000000000 */
[----:B------:R-:W0:Y:S01]  /*1790*/  LDS.U16 R33, [R11+0xe38] ;  /* 0x000e38000b217984 */ /* 0x000e220000000400 */
[----:B------:R-:W-:Y:S02]  /*17a0*/  HADD2.F32 R34, -RZ, R29.H0_H0 ;  /* 0x2000001dff227230 */ /* 0x000fe40000004100 */
[----:B----4-:R-:W-:Y:S01]  /*17b0*/  HADD2.F32 R31, -RZ, R31.H0_H0 ;  /* 0x2000001fff1f7230 */ /* 0x010fe20000004100 */
[----:B------:R-:W-:Y:S01]  /*17c0*/  ISETP.NE.AND P3, PT, R43, RZ, PT ;  /* 0x000000ff2b00720c */ /* 0x000fe20003f65270 */
[----:B------:R-:W1:Y:S01]  /*17d0*/  LDS.U16 R29, [R11+0x1248] ;  /* 0x001248000b1d7984 */ /* 0x000e620000000400 */
[----:B0-----:R-:W-:-:S05]  /*17e0*/  HADD2.F32 R33, -RZ, R33.H0_H0 ;  /* 0x20000021ff217230 */ /* 0x001fca0000004100 */
[----:B------:R-:W-:-:S04]  /*17f0*/  FADD R34, R34, R33 ;  /* 0x0000002122227221 */ /* 0x000fc80000000000 */
[----:B------:R-:W-:Y:S01]  /*1800*/  FADD R34, R31, R34 ;  /* 0x000000221f227221 */ /* 0x000fe20000000000 */
[----:B------:R-:W-:-:S04]  /*1810*/  IMAD.WIDE R30, R30, R5, c[0x0][0x178] ;  /* 0x00005e001e1e7625 */ /* 0x000fc800078e0205 */
[----:B------:R-:W-:-:S04]  /*1820*/  F2FP.F16.F32.PACK_AB R34, R34, R35 ;  /* 0x000000232222723e */ /* 0x000fc800000000ff */
[----:B------:R-:W-:-:S05]  /*1830*/  PRMT R33, R34, 0x7610, R33 ;  /* 0x0000761022217816 */ /* 0x000fca0000000021 */
[----:B------:R0:W-:Y:S01]  /*1840*/  @P3 STG.E.U16 [R30.64], R33 ;  /* 0x000000211e003986 */ /* 0x0001e2000c101506 */
[----:B------:R-:W-:Y:S02]  /*1850*/  HADD2.F32 R35, -RZ, R27.H0_H0 ;  /* 0x2000001bff237230 */ /* 0x000fe40000004100 */
[----:B0-----:R-:W-:Y:S01]  /*1860*/  IMAD.WIDE R32, R32, R5, c[0x0][0x178] ;  /* 0x00005e0020207625 */ /* 0x001fe200078e0205 */
[----:B------:R-:W-:Y:S01]  /*1870*/  PRMT R31, R34, 0x7632, R31 ;  /* 0x00007632221f7816 */ /* 0x000fe2000000001f */
[----:B------:R-:W-:Y:S04]  /*1880*/  LDS.U16 R30, [R11+0x1a68] ;  /* 0x001a68000b1e7984 */ /* 0x000fe80000000400 */
[----:B------:R-:W-:Y:S01]  /*1890*/  @P4 STG.E.U16 [R32.64], R31 ;  /* 0x0000001f20004986 */ /* 0x000fe2000c101506 */
[----:B------:R-:W-:-:S03]  /*18a0*/  ISETP.NE.AND P4, PT, R28, RZ, PT ;  /* 0x000000ff1c00720c */ /* 0x000fc60003f85270 */
[----:B------:R-:W0:Y:S01]  /*18b0*/  LDS.U16 R28, [R11+0x1040] ;  /* 0x001040000b1c7984 */ /* 0x000e220000000400 */
[----:B------:R-:W-:Y:S02]  /*18c0*/  HADD2.F32 R34, -RZ, R25.H0_H0 ;  /* 0x20000019ff227230 */ /* 0x000fe40000004100 */
[----:B-1----:R-:W-:Y:S02]  /*18d0*/  HADD2.F32 R27, -RZ, R29.H0_H0 ;  /* 0x2000001dff1b7230 */ /* 0x002fe40000004100 */
[----:B---3--:R-:W-:Y:S01]  /*18e0*/  HADD2.F32 R24, -RZ, R24.H0_H0 ;  /* 0x20000018ff187230 */ /* 0x008fe20000004100 */
[----:B------:R-:W1:Y:S01]  /*18f0*/  LDS.U16 R29, [R11+0x1860] ;  /* 0x001860000b1d7984 */ /* 0x000e620000000400 */
[----:B------:R-:W-:Y:S01]  /*1900*/  HADD2.F32 R26, -RZ, R26.H0_H0 ;  /* 0x2000001aff1a7230 */ /* 0x000fe20000004100 */
[----:B------:R-:W-:-:S04]  /*1910*/  FADD R27, R34, R27 ;  /* 0x0000001b221b7221 */ /* 0x000fc80000000000 */
[----:B------:R-:W-:Y:S01]  /*1920*/  FADD R27, R26, R27 ;  /* 0x0000001b1a1b7221 */ /* 0x000fe20000000000 */
[----:B0-----:R-:W-:-:S05]  /*1930*/  HADD2.F32 R28, -RZ, R28.H0_H0 ;  /* 0x2000001cff1c7230 */ /* 0x001fca0000004100 */
[----:B------:R-:W-:Y:S02]  /*1940*/  FADD R25, R35, R28 ;  /* 0x0000001c23197221 */ /* 0x000fe40000000000 */
[----:B------:R-:W0:Y:S02]  /*1950*/  LDS.U16 R28, [R11+0x1658] ;  /* 0x001658000b1c7984 */ /* 0x000e240000000400 */
[----:B------:R-:W-:-:S05]  /*1960*/  FADD R24, R24, R25 ;  /* 0x0000001918187221 */ /* 0x000fca0000000000 */
[----:B------:R-:W-:Y:S01]  /*1970*/  F2FP.F16.F32.PACK_AB R26, R27, R24 ;  /* 0x000000181b1a723e */ /* 0x000fe200000000ff */
[----:B------:R-:W-:Y:S01]  /*1980*/  IMAD.WIDE R24, R0, R5, c[0x0][0x178] ;  /* 0x00005e0000187625 */ /* 0x000fe200078e0205 */
[----:B------:R-:W2:Y:S04]  /*1990*/  LDS.U16 R27, [R11+0x1450] ;  /* 0x001450000b1b7984 */ /* 0x000ea80000000400 */
[----:B------:R3:W-:Y:S01]  /*19a0*/  @P5 STG.E.U16 [R24.64], R26 ;  /* 0x0000001a18005986 */ /* 0x0007e2000c101506 */
[----:B------:R-:W-:-:S03]  /*19b0*/  ISETP.NE.AND P5, PT, R23, RZ, PT ;  /* 0x000000ff1700720c */ /* 0x000fc60003fa5270 */
[----:B------:R-:W4:Y:S04]  /*19c0*/  LDS.U16 R23, [R11+0x1c70] ;  /* 0x001c70000b177984 */ /* 0x000f280000000400 */
[----:B------:R1:W4:Y:S01]  /*19d0*/  LDS.U16 R0, [R11+0x1e78] ;  /* 0x001e78000b007984 */ /* 0x0003220000000400 */
[----:B------:R-:W-:Y:S02]  /*19e0*/  HADD2.F32 R33, -RZ, R8.H0_H0 ;  /* 0x20000008ff217230 */ /* 0x000fe40000004100 */
[----:B------:R-:W-:Y:S02]  /*19f0*/  HADD2.F32 R31, -RZ, R18.H0_H0 ;  /* 0x20000012ff1f7230 */ /* 0x000fe40000004100 */
[----:B---3--:R-:W-:Y:S02]  /*1a00*/  HADD2.F32 R24, -RZ, R15.H0_H0 ;  /* 0x2000000fff187230 */ /* 0x008fe40000004100 */
[----:B-1----:R-:W-:-:S02]  /*1a10*/  HADD2.F32 R11, -RZ, R29.H0_H0 ;  /* 0x2000001dff0b7230 */ /* 0x002fc40000004100 */
[----:B------:R-:W-:Y:S02]  /*1a20*/  HADD2.F32 R15, -RZ, R22.H0_H0 ;  /* 0x20000016ff0f7230 */ /* 0x000fe40000004100 */
[----:B-----5:R-:W-:Y:S01]  /*1a30*/  HADD2.F32 R21, -RZ, R21.H0_H0 ;  /* 0x20000015ff157230 */ /* 0x020fe20000004100 */
[----:B------:R-:W-:Y:S01]  /*1a40*/  FADD R11, R24, R11 ;  /* 0x0000000b180b7221 */ /* 0x000fe20000000000 */
[----:B------:R-:W-:Y:S02]  /*1a50*/  HADD2.F32 R16, -RZ, R16.H0_H0 ;  /* 0x20000010ff107230 */ /* 0x000fe40000004100 */
[----:B------:R-:W-:Y:S02]  /*1a60*/  HADD2.F32 R30, -RZ, R30.H0_H0 ;  /* 0x2000001eff1e7230 */ /* 0x000fe40000004100 */
[----:B0-----:R-:W-:Y:S02]  /*1a70*/  HADD2.F32 R18, -RZ, R28.H0_H0 ;  /* 0x2000001cff127230 */ /* 0x001fe40000004100 */
[----:B------:R-:W-:-:S02]  /*1a80*/  HADD2.F32 R22, -RZ, R7.H0_H0 ;  /* 0x20000007ff167230 */ /* 0x000fc40000004100 */
[----:B--2---:R-:W-:Y:S01]  /*1a90*/  HADD2.F32 R8, -RZ, R27.H0_H0 ;  /* 0x2000001bff087230 */ /* 0x004fe20000004100 */
[----:B------:R-:W-:Y:S01]  /*1aa0*/  FADD R18, R33, R18 ;  /* 0x0000001221127221 */ /* 0x000fe20000000000 */
[----:B------:R-:W-:-:S03]  /*1ab0*/  HADD2.F32 R17, -RZ, R17.H0_H0 ;  /* 0x20000011ff117230 */ /* 0x000fc60000004100 */
[----:B------:R-:W-:Y:S01]  /*1ac0*/  FADD R8, R31, R8 ;  /* 0x000000081f087221 */ /* 0x000fe20000000000 */
[----:B----4-:R-:W-:-:S03]  /*1ad0*/  HADD2.F32 R23, -RZ, R23.H0_H0 ;  /* 0x20000017ff177230 */ /* 0x010fc60000004100 */
[----:B------:R-:W-:Y:S01]  /*1ae0*/  FADD R21, R21, R8 ;  /* 0x0000000815157221 */ /* 0x000fe20000000000 */
[----:B------:R-:W-:Y:S01]  /*1af0*/  HADD2.F32 R7, -RZ, R20.H0_H0 ;  /* 0x20000014ff077230 */ /* 0x000fe20000004100 */
[----:B------:R-:W-:Y:S01]  /*1b00*/  FADD R11, R16, R11 ;  /* 0x0000000b100b7221 */ /* 0x000fe20000000000 */
[----:B------:R-:W-:Y:S01]  /*1b10*/  HADD2.F32 R19, -RZ, R19.H0_H0 ;  /* 0x20000013ff137230 */ /* 0x000fe20000004100 */
[----:B------:R-:W-:Y:S01]  /*1b20*/  FADD R8, R15, R30 ;  /* 0x0000001e0f087221 */ /* 0x000fe20000000000 */
[----:B------:R-:W-:Y:S01]  /*1b30*/  HADD2.F32 R0, -RZ, R0.H0_H0 ;  /* 0x20000000ff007230 */ /* 0x000fe20000004100 */
[----:B------:R-:W-:Y:S01]  /*1b40*/  FADD R16, R23, R22 ;  /* 0x0000001617107221 */ /* 0x000fe20000000000 */
[----:B------:R-:W-:Y:S01]  /*1b50*/  HADD2.F32 R9, -RZ, R9.H0_H0 ;  /* 0x20000009ff097230 */ /* 0x000fe20000004100 */
[----:B------:R-:W-:Y:S01]  /*1b60*/  FADD R18, R17, R18 ;  /* 0x0000001211127221 */ /* 0x000fe20000000000 */
[----:B------:R-:W-:Y:S01]  /*1b70*/  ISETP.NE.AND P3, PT, R46, RZ, PT ;  /* 0x000000ff2e00720c */ /* 0x000fe20003f65270 */
[----:B------:R-:W-:Y:S01]  /*1b80*/  HADD2.F32 R13, -RZ, R13.H0_H0 ;  /* 0x2000000dff0d7230 */ /* 0x000fe20000004100 */
[----:B------:R-:W-:Y:S01]  /*1b90*/  ISETP.NE.AND P2, PT, R47, RZ, PT ;  /* 0x000000ff2f00720c */ /* 0x000fe20003f45270 */
[----:B------:R-:W-:Y:S01]  /*1ba0*/  FADD R20, R19, R8 ;  /* 0x0000000813147221 */ /* 0x000fe20000000000 */
[----:B------:R-:W-:Y:S01]  /*1bb0*/  FADD R0, R0, R7 ;  /* 0x0000000700007221 */ /* 0x000fe20000000000 */
[----:B------:R-:W-:Y:S01]  /*1bc0*/  FADD R16, R9, R16 ;  /* 0x0000001009107221 */ /* 0x000fe20000000000 */
[----:B------:R-:W-:Y:S01]  /*1bd0*/  IMAD.WIDE R8, R2, R5, c[0x0][0x178] ;  /* 0x00005e0002087625 */ /* 0x000fe200078e0205 */
[----:B------:R-:W-:Y:S01]  /*1be0*/  PRMT R15, R26, 0x7632, R15 ;  /* 0x000076321a0f7816 */ /* 0x000fe2000000000f */
[--C-:B------:R-:W-:Y:S01]  /*1bf0*/  FADD R7, R13, R0.reuse ;  /* 0x000000000d077221 */ /* 0x100fe20000000000 */
[----:B------:R-:W-:Y:S01]  /*1c00*/  F2FP.F16.F32.PACK_AB R18, R18, R21 ;  /* 0x000000151212723e */ /* 0x000fe200000000ff */
[----:B------:R-:W-:Y:S01]  /*1c10*/  IMAD.WIDE R12, R12, R5, c[0x0][0x178] ;  /* 0x00005e000c0c7625 */ /* 0x000fe200078e0205 */
[----:B------:R-:W-:Y:S01]  /*1c20*/  F2FP.F16.F32.PACK_AB R20, R20, R11 ;  /* 0x0000000b1414723e */ /* 0x000fe200000000ff */
[----:B------:R0:W-:Y:S01]  /*1c30*/  @P5 STG.E.U16 [R8.64], R15 ;  /* 0x0000000f08005986 */ /* 0x0001e2000c101506 */
[----:B------:R-:W-:Y:S01]  /*1c40*/  PRMT R0, R18, 0x7632, R0 ;  /* 0x0000763212007816 */ /* 0x000fe20000000000 */
[-C--:B------:R-:W-:Y:S01]  /*1c50*/  IMAD.WIDE R2, R3, R5.reuse, c[0x0][0x178] ;  /* 0x00005e0003027625 */ /* 0x080fe200078e0205 */
[----:B------:R-:W-:Y:S01]  /*1c60*/  F2FP.F16.F32.PACK_AB R16, R7, R16 ;  /* 0x000000100710723e */ /* 0x000fe200000000ff */
[----:B------:R1:W-:Y:S02]  /*1c70*/  @P4 STG.E.U16 [R12.64], R18 ;  /* 0x000000120c004986 */ /* 0x0003e4000c101506 */
[----:B------:R-:W-:-:S04]  /*1c80*/  IMAD.WIDE R10, R10, R5, c[0x0][0x178] ;  /* 0x00005e000a0a7625 */ /* 0x000fc800078e0205 */
[----:B0-----:R-:W-:Y:S01]  /*1c90*/  IMAD.WIDE R14, R14, R5, c[0x0][0x178] ;  /* 0x00005e000e0e7625 */ /* 0x001fe200078e0205 */
[----:B------:R-:W-:-:S03]  /*1ca0*/  PRMT R9, R20, 0x7632, R9 ;  /* 0x0000763214097816 */ /* 0x000fc60000000009 */
[-C--:B------:R-:W-:Y:S01]  /*1cb0*/  IMAD.WIDE R6, R6, R5.reuse, c[0x0][0x178] ;  /* 0x00005e0006067625 */ /* 0x080fe200078e0205 */
[----:B------:R1:W-:Y:S04]  /*1cc0*/  @P3 STG.E.U16 [R14.64], R0 ;  /* 0x000000000e003986 */ /* 0x0003e8000c101506 */
[----:B------:R1:W-:Y:S04]  /*1cd0*/  @P2 STG.E.U16 [R2.64], R20 ;  /* 0x0000001402002986 */ /* 0x0003e8000c101506 */
[----:B------:R1:W-:Y:S01]  /*1ce0*/  @P1 STG.E.U16 [R10.64], R9 ;  /* 0x000000090a001986 */ /* 0x0003e2000c101506 */
[----:B------:R-:W-:-:S03]  /*1cf0*/  IMAD.WIDE R4, R4, R5, c[0x0][0x178] ;  /* 0x00005e0004047625 */ /* 0x000fc600078e0205 */
[----:B------:R1:W-:Y:S01]  /*1d00*/  @P0 STG.E.U16 [R6.64], R16 ;  /* 0x0000001006000986 */ /* 0x0003e2000c101506 */
[----:B------:R-:W-:Y:S05]  /*1d10*/  @!P6 EXIT ;  /* 0x000000000000e94d */ /* 0x000fea0003800000 */
[----:B-1----:R-:W-:-:S05]  /*1d20*/  PRMT R2, R16, 0x7632, R2 ;  /* 0x0000763210027816 */ /* 0x002fca0000000002 */
[----:B------:R-:W-:Y:S01]  /*1d30*/  STG.E.U16 [R4.64], R2 ;  /* 0x0000000204007986 */ /* 0x000fe2000c101506 */
[----:B------:R-:W-:Y:S05]  /*1d40*/  EXIT ;  /* 0x000000000000794d */ /* 0x000fea0003800000 */
.L_x_0:
[----:B------:R-:W-:-:S00]  /*1d50*/  BRA `(.L_x_0) ;  /* 0xfffffff000007947 */ /* 0x000fc0000383ffff */
[----:B------:R-:W-:-:S00]  /*1d60*/  NOP ;  /* 0x0000000000007918 */ /* 0x000fc00000000000 */
        /* <DEDUP_REMOVED lines=9> */
.L_x_1:


//--------------------- .nv.shared.triton__0d1d2d3d456de7 --------------------------
	.section	.nv.shared.triton__0d1d2d3d456de7,"aw",@nobits
	.align	16
